//
// Generated by NVIDIA NVVM Compiler
//
// Compiler Build ID: CL-36424714
// Cuda compilation tools, release 13.0, V13.0.88
// Based on NVVM 20.0.0
//

.version 9.0
.target sm_100
.address_size 64

	// .globl	_Z25rms_norm_kernel_optimizedPKfS0_Pfiif
// _ZZ25rms_norm_kernel_optimizedPKfS0_PfiifE5s_rms has been demoted
// _ZZ21block_reduce_sum_fastfE6shared has been demoted

.visible .entry _Z25rms_norm_kernel_optimizedPKfS0_Pfiif(
	.param .u64 .ptr .align 1 _Z25rms_norm_kernel_optimizedPKfS0_Pfiif_param_0,
	.param .u64 .ptr .align 1 _Z25rms_norm_kernel_optimizedPKfS0_Pfiif_param_1,
	.param .u64 .ptr .align 1 _Z25rms_norm_kernel_optimizedPKfS0_Pfiif_param_2,
	.param .u32 _Z25rms_norm_kernel_optimizedPKfS0_Pfiif_param_3,
	.param .u32 _Z25rms_norm_kernel_optimizedPKfS0_Pfiif_param_4,
	.param .f32 _Z25rms_norm_kernel_optimizedPKfS0_Pfiif_param_5
)
{
	.reg .pred 	%p<32>;
	.reg .b32 	%r<127>;
	.reg .b32 	%f<180>;
	.reg .b64 	%rd<56>;
	// demoted variable
	.shared .align 4 .f32 _ZZ25rms_norm_kernel_optimizedPKfS0_PfiifE5s_rms;
	// demoted variable
	.shared .align 4 .b8 _ZZ21block_reduce_sum_fastfE6shared[128];
	ld.param.u64 	%rd13, [_Z25rms_norm_kernel_optimizedPKfS0_Pfiif_param_0];
	ld.param.u64 	%rd15, [_Z25rms_norm_kernel_optimizedPKfS0_Pfiif_param_1];
	ld.param.u64 	%rd14, [_Z25rms_norm_kernel_optimizedPKfS0_Pfiif_param_2];
	ld.param.u32 	%r53, [_Z25rms_norm_kernel_optimizedPKfS0_Pfiif_param_3];
	ld.param.u32 	%r52, [_Z25rms_norm_kernel_optimizedPKfS0_Pfiif_param_4];
	ld.param.f32 	%f16, [_Z25rms_norm_kernel_optimizedPKfS0_Pfiif_param_5];
	cvta.to.global.u64 	%rd1, %rd15;
	mov.u32 	%r1, %ctaid.x;
	setp.ge.s32 	%p1, %r1, %r53;
	@%p1 bra 	$L__BB0_28;
	cvta.to.global.u64 	%rd2, %rd13;
	cvta.to.global.u64 	%rd16, %rd14;
	mul.lo.s32 	%r2, %r52, %r1;
	mul.wide.s32 	%rd17, %r2, 4;
	add.s64 	%rd3, %rd2, %rd17;
	add.s64 	%rd4, %rd16, %rd17;
	shr.s32 	%r54, %r52, 31;
	shr.u32 	%r55, %r54, 30;
	add.s32 	%r56, %r52, %r55;
	shr.s32 	%r3, %r56, 2;
	mov.u32 	%r125, %tid.x;
	setp.ge.s32 	%p2, %r125, %r3;
	mov.f32 	%f176, 0f00000000;
	@%p2 bra 	$L__BB0_8;
	mov.u32 	%r5, %ntid.x;
	add.s32 	%r57, %r125, %r5;
	max.u32 	%r58, %r3, %r57;
	setp.lt.u32 	%p3, %r57, %r3;
	selp.u32 	%r59, 1, 0, %p3;
	add.s32 	%r60, %r57, %r59;
	sub.s32 	%r61, %r58, %r60;
	div.u32 	%r62, %r61, %r5;
	add.s32 	%r6, %r62, %r59;
	and.b32  	%r63, %r6, 3;
	setp.eq.s32 	%p4, %r63, 3;
	mov.f32 	%f176, 0f00000000;
	mov.u32 	%r114, %r125;
	@%p4 bra 	$L__BB0_5;
	mul.wide.u32 	%rd18, %r125, 16;
	add.s64 	%rd20, %rd18, %rd17;
	add.s64 	%rd54, %rd2, %rd20;
	mul.wide.u32 	%rd6, %r5, 16;
	add.s32 	%r64, %r6, 1;
	and.b32  	%r65, %r64, 3;
	neg.s32 	%r112, %r65;
	mov.f32 	%f176, 0f00000000;
	mov.u32 	%r114, %r125;
$L__BB0_4:
	.pragma "nounroll";
	ld.global.nc.v4.f32 	{%f21, %f22, %f23, %f24}, [%rd54];
	mul.f32 	%f25, %f22, %f22;
	fma.rn.f32 	%f26, %f21, %f21, %f25;
	fma.rn.f32 	%f27, %f23, %f23, %f26;
	fma.rn.f32 	%f28, %f24, %f24, %f27;
	add.f32 	%f176, %f176, %f28;
	add.s32 	%r114, %r114, %r5;
	add.s64 	%rd54, %rd54, %rd6;
	add.s32 	%r112, %r112, 1;
	setp.ne.s32 	%p5, %r112, 0;
	@%p5 bra 	$L__BB0_4;
$L__BB0_5:
	setp.lt.u32 	%p6, %r6, 3;
	@%p6 bra 	$L__BB0_8;
	shl.b32 	%r66, %r5, 1;
	add.s32 	%r117, %r114, %r66;
	shl.b32 	%r14, %r5, 2;
	mad.lo.s32 	%r116, %r5, 3, %r114;
	add.s32 	%r115, %r5, %r114;
$L__BB0_7:
	.pragma "nounroll";
	mul.wide.u32 	%rd21, %r114, 16;
	add.s64 	%rd22, %rd3, %rd21;
	ld.global.nc.v4.f32 	{%f29, %f30, %f31, %f32}, [%rd22];
	mul.f32 	%f33, %f30, %f30;
	fma.rn.f32 	%f34, %f29, %f29, %f33;
	fma.rn.f32 	%f35, %f31, %f31, %f34;
	fma.rn.f32 	%f36, %f32, %f32, %f35;
	add.f32 	%f37, %f176, %f36;
	add.s32 	%r67, %r114, %r5;
	mul.wide.u32 	%rd23, %r115, 16;
	add.s64 	%rd24, %rd3, %rd23;
	ld.global.nc.v4.f32 	{%f38, %f39, %f40, %f41}, [%rd24];
	mul.f32 	%f42, %f39, %f39;
	fma.rn.f32 	%f43, %f38, %f38, %f42;
	fma.rn.f32 	%f44, %f40, %f40, %f43;
	fma.rn.f32 	%f45, %f41, %f41, %f44;
	add.f32 	%f46, %f37, %f45;
	add.s32 	%r68, %r67, %r5;
	mul.wide.u32 	%rd25, %r117, 16;
	add.s64 	%rd26, %rd3, %rd25;
	ld.global.nc.v4.f32 	{%f47, %f48, %f49, %f50}, [%rd26];
	mul.f32 	%f51, %f48, %f48;
	fma.rn.f32 	%f52, %f47, %f47, %f51;
	fma.rn.f32 	%f53, %f49, %f49, %f52;
	fma.rn.f32 	%f54, %f50, %f50, %f53;
	add.f32 	%f55, %f46, %f54;
	add.s32 	%r69, %r68, %r5;
	mul.wide.u32 	%rd27, %r116, 16;
	add.s64 	%rd28, %rd3, %rd27;
	ld.global.nc.v4.f32 	{%f56, %f57, %f58, %f59}, [%rd28];
	mul.f32 	%f60, %f57, %f57;
	fma.rn.f32 	%f61, %f56, %f56, %f60;
	fma.rn.f32 	%f62, %f58, %f58, %f61;
	fma.rn.f32 	%f63, %f59, %f59, %f62;
	add.f32 	%f176, %f55, %f63;
	add.s32 	%r114, %r69, %r5;
	add.s32 	%r117, %r117, %r14;
	add.s32 	%r116, %r116, %r14;
	add.s32 	%r115, %r115, %r14;
	setp.lt.s32 	%p7, %r114, %r3;
	@%p7 bra 	$L__BB0_7;
$L__BB0_8:
	shl.b32 	%r70, %r3, 2;
	add.s32 	%r126, %r70, %r125;
	setp.ge.s32 	%p8, %r126, %r52;
	@%p8 bra 	$L__BB0_11;
	mov.u32 	%r26, %ntid.x;
	mov.u32 	%r119, %r126;
$L__BB0_10:
	mul.wide.s32 	%rd29, %r119, 4;
	add.s64 	%rd30, %rd3, %rd29;
	ld.global.nc.f32 	%f64, [%rd30];
	fma.rn.f32 	%f176, %f64, %f64, %f176;
	add.s32 	%r119, %r119, %r26;
	setp.lt.s32 	%p9, %r119, %r52;
	@%p9 bra 	$L__BB0_10;
$L__BB0_11:
	and.b32  	%r29, %r125, 31;
	mov.b32 	%r71, %f176;
	shfl.sync.bfly.b32	%r72|%p10, %r71, 16, 31, -1;
	mov.b32 	%f65, %r72;
	add.f32 	%f66, %f176, %f65;
	mov.b32 	%r73, %f66;
	shfl.sync.bfly.b32	%r74|%p11, %r73, 8, 31, -1;
	mov.b32 	%f67, %r74;
	add.f32 	%f68, %f66, %f67;
	mov.b32 	%r75, %f68;
	shfl.sync.bfly.b32	%r76|%p12, %r75, 4, 31, -1;
	mov.b32 	%f69, %r76;
	add.f32 	%f70, %f68, %f69;
	mov.b32 	%r77, %f70;
	shfl.sync.bfly.b32	%r78|%p13, %r77, 2, 31, -1;
	mov.b32 	%f71, %r78;
	add.f32 	%f72, %f70, %f71;
	mov.b32 	%r79, %f72;
	shfl.sync.bfly.b32	%r80|%p14, %r79, 1, 31, -1;
	mov.b32 	%f73, %r80;
	add.f32 	%f11, %f72, %f73;
	setp.ne.s32 	%p15, %r29, 0;
	@%p15 bra 	$L__BB0_13;
	shr.u32 	%r81, %r125, 3;
	mov.u32 	%r82, _ZZ21block_reduce_sum_fastfE6shared;
	add.s32 	%r83, %r82, %r81;
	st.shared.f32 	[%r83], %f11;
$L__BB0_13:
	bar.sync 	0;
	setp.gt.u32 	%p16, %r125, 31;
	@%p16 bra 	$L__BB0_18;
	mov.u32 	%r84, %ntid.x;
	shr.u32 	%r85, %r84, 5;
	setp.ge.u32 	%p17, %r125, %r85;
	mov.f32 	%f179, 0f00000000;
	@%p17 bra 	$L__BB0_16;
	shl.b32 	%r86, %r29, 2;
	mov.u32 	%r87, _ZZ21block_reduce_sum_fastfE6shared;
	add.s32 	%r88, %r87, %r86;
	ld.shared.f32 	%f179, [%r88];
$L__BB0_16:
	mov.b32 	%r89, %f179;
	shfl.sync.bfly.b32	%r90|%p18, %r89, 16, 31, -1;
	mov.b32 	%f75, %r90;
	add.f32 	%f76, %f179, %f75;
	mov.b32 	%r91, %f76;
	shfl.sync.bfly.b32	%r92|%p19, %r91, 8, 31, -1;
	mov.b32 	%f77, %r92;
	add.f32 	%f78, %f76, %f77;
	mov.b32 	%r93, %f78;
	shfl.sync.bfly.b32	%r94|%p20, %r93, 4, 31, -1;
	mov.b32 	%f79, %r94;
	add.f32 	%f80, %f78, %f79;
	mov.b32 	%r95, %f80;
	shfl.sync.bfly.b32	%r96|%p21, %r95, 2, 31, -1;
	mov.b32 	%f81, %r96;
	add.f32 	%f82, %f80, %f81;
	mov.b32 	%r97, %f82;
	shfl.sync.bfly.b32	%r98|%p22, %r97, 1, 31, -1;
	mov.b32 	%f83, %r98;
	add.f32 	%f14, %f82, %f83;
	setp.ne.s32 	%p23, %r125, 0;
	@%p23 bra 	$L__BB0_18;
	cvt.rn.f32.s32 	%f84, %r52;
	div.rn.f32 	%f85, %f14, %f84;
	add.f32 	%f86, %f16, %f85;
	rsqrt.approx.f32 	%f87, %f86;
	st.shared.f32 	[_ZZ25rms_norm_kernel_optimizedPKfS0_PfiifE5s_rms], %f87;
$L__BB0_18:
	setp.ge.s32 	%p24, %r125, %r3;
	bar.sync 	0;
	ld.shared.f32 	%f15, [_ZZ25rms_norm_kernel_optimizedPKfS0_PfiifE5s_rms];
	@%p24 bra 	$L__BB0_25;
	mov.u32 	%r30, %ntid.x;
	add.s32 	%r99, %r125, %r30;
	max.u32 	%r100, %r3, %r99;
	setp.lt.u32 	%p25, %r99, %r3;
	selp.u32 	%r101, 1, 0, %p25;
	add.s32 	%r102, %r99, %r101;
	sub.s32 	%r103, %r100, %r102;
	div.u32 	%r104, %r103, %r30;
	add.s32 	%r31, %r104, %r101;
	and.b32  	%r105, %r31, 3;
	setp.eq.s32 	%p26, %r105, 3;
	@%p26 bra 	$L__BB0_22;
	add.s32 	%r106, %r31, 1;
	and.b32  	%r107, %r106, 3;
	mul.wide.u32 	%rd55, %r125, 16;
	mul.wide.u32 	%rd10, %r30, 16;
	neg.s32 	%r120, %r107;
	mad.lo.s32 	%r125, %r30, %r107, %r125;
$L__BB0_21:
	.pragma "nounroll";
	add.s64 	%rd31, %rd3, %rd55;
	ld.global.nc.v4.f32 	{%f88, %f89, %f90, %f91}, [%rd31];
	add.s64 	%rd32, %rd1, %rd55;
	ld.global.nc.v4.f32 	{%f92, %f93, %f94, %f95}, [%rd32];
	mul.f32 	%f96, %f15, %f88;
	mul.f32 	%f97, %f96, %f92;
	mul.f32 	%f98, %f15, %f89;
	mul.f32 	%f99, %f98, %f93;
	mul.f32 	%f100, %f15, %f90;
	mul.f32 	%f101, %f100, %f94;
	mul.f32 	%f102, %f15, %f91;
	mul.f32 	%f103, %f102, %f95;
	add.s64 	%rd33, %rd4, %rd55;
	st.global.v4.f32 	[%rd33], {%f97, %f99, %f101, %f103};
	add.s64 	%rd55, %rd55, %rd10;
	add.s32 	%r120, %r120, 1;
	setp.ne.s32 	%p27, %r120, 0;
	@%p27 bra 	$L__BB0_21;
$L__BB0_22:
	setp.lt.u32 	%p28, %r31, 3;
	@%p28 bra 	$L__BB0_25;
	shl.b32 	%r108, %r30, 1;
	add.s32 	%r124, %r125, %r108;
	shl.b32 	%r38, %r30, 2;
	mad.lo.s32 	%r123, %r30, 3, %r125;
	add.s32 	%r122, %r30, %r125;
$L__BB0_24:
	.pragma "nounroll";
	mul.wide.u32 	%rd34, %r125, 16;
	add.s64 	%rd35, %rd3, %rd34;
	ld.global.nc.v4.f32 	{%f104, %f105, %f106, %f107}, [%rd35];
	add.s64 	%rd36, %rd1, %rd34;
	ld.global.nc.v4.f32 	{%f108, %f109, %f110, %f111}, [%rd36];
	mul.f32 	%f112, %f15, %f104;
	mul.f32 	%f113, %f112, %f108;
	mul.f32 	%f114, %f15, %f105;
	mul.f32 	%f115, %f114, %f109;
	mul.f32 	%f116, %f15, %f106;
	mul.f32 	%f117, %f116, %f110;
	mul.f32 	%f118, %f15, %f107;
	mul.f32 	%f119, %f118, %f111;
	add.s64 	%rd37, %rd4, %rd34;
	st.global.v4.f32 	[%rd37], {%f113, %f115, %f117, %f119};
	add.s32 	%r109, %r125, %r30;
	mul.wide.u32 	%rd38, %r122, 16;
	add.s64 	%rd39, %rd3, %rd38;
	ld.global.nc.v4.f32 	{%f120, %f121, %f122, %f123}, [%rd39];
	add.s64 	%rd40, %rd1, %rd38;
	ld.global.nc.v4.f32 	{%f124, %f125, %f126, %f127}, [%rd40];
	mul.f32 	%f128, %f15, %f120;
	mul.f32 	%f129, %f128, %f124;
	mul.f32 	%f130, %f15, %f121;
	mul.f32 	%f131, %f130, %f125;
	mul.f32 	%f132, %f15, %f122;
	mul.f32 	%f133, %f132, %f126;
	mul.f32 	%f134, %f15, %f123;
	mul.f32 	%f135, %f134, %f127;
	add.s64 	%rd41, %rd4, %rd38;
	st.global.v4.f32 	[%rd41], {%f129, %f131, %f133, %f135};
	add.s32 	%r110, %r109, %r30;
	mul.wide.u32 	%rd42, %r124, 16;
	add.s64 	%rd43, %rd3, %rd42;
	ld.global.nc.v4.f32 	{%f136, %f137, %f138, %f139}, [%rd43];
	add.s64 	%rd44, %rd1, %rd42;
	ld.global.nc.v4.f32 	{%f140, %f141, %f142, %f143}, [%rd44];
	mul.f32 	%f144, %f15, %f136;
	mul.f32 	%f145, %f144, %f140;
	mul.f32 	%f146, %f15, %f137;
	mul.f32 	%f147, %f146, %f141;
	mul.f32 	%f148, %f15, %f138;
	mul.f32 	%f149, %f148, %f142;
	mul.f32 	%f150, %f15, %f139;
	mul.f32 	%f151, %f150, %f143;
	add.s64 	%rd45, %rd4, %rd42;
	st.global.v4.f32 	[%rd45], {%f145, %f147, %f149, %f151};
	add.s32 	%r111, %r110, %r30;
	mul.wide.u32 	%rd46, %r123, 16;
	add.s64 	%rd47, %rd3, %rd46;
	ld.global.nc.v4.f32 	{%f152, %f153, %f154, %f155}, [%rd47];
	add.s64 	%rd48, %rd1, %rd46;
	ld.global.nc.v4.f32 	{%f156, %f157, %f158, %f159}, [%rd48];
	mul.f32 	%f160, %f15, %f152;
	mul.f32 	%f161, %f160, %f156;
	mul.f32 	%f162, %f15, %f153;
	mul.f32 	%f163, %f162, %f157;
	mul.f32 	%f164, %f15, %f154;
	mul.f32 	%f165, %f164, %f158;
	mul.f32 	%f166, %f15, %f155;
	mul.f32 	%f167, %f166, %f159;
	add.s64 	%rd49, %rd4, %rd46;
	st.global.v4.f32 	[%rd49], {%f161, %f163, %f165, %f167};
	add.s32 	%r125, %r111, %r30;
	add.s32 	%r124, %r124, %r38;
	add.s32 	%r123, %r123, %r38;
	add.s32 	%r122, %r122, %r38;
	setp.lt.s32 	%p29, %r125, %r3;
	@%p29 bra 	$L__BB0_24;
$L__BB0_25:
	setp.ge.s32 	%p30, %r126, %r52;
	@%p30 bra 	$L__BB0_28;
	mov.u32 	%r41, %ntid.x;
$L__BB0_27:
	mul.wide.s32 	%rd50, %r126, 4;
	add.s64 	%rd51, %rd3, %rd50;
	ld.global.nc.f32 	%f168, [%rd51];
	mul.f32 	%f169, %f15, %f168;
	add.s64 	%rd52, %rd1, %rd50;
	ld.global.nc.f32 	%f170, [%rd52];
	mul.f32 	%f171, %f169, %f170;
	add.s64 	%rd53, %rd4, %rd50;
	st.global.f32 	[%rd53], %f171;
	add.s32 	%r126, %r126, %r41;
	setp.lt.s32 	%p31, %r126, %r52;
	@%p31 bra 	$L__BB0_27;
$L__BB0_28:
	ret;

}
	// .globl	_Z21rope_kernel_optimizedPfS_PKfS1_iiiii
.visible .entry _Z21rope_kernel_optimizedPfS_PKfS1_iiiii(
	.param .u64 .ptr .align 1 _Z21rope_kernel_optimizedPfS_PKfS1_iiiii_param_0,
	.param .u64 .ptr .align 1 _Z21rope_kernel_optimizedPfS_PKfS1_iiiii_param_1,
	.param .u64 .ptr .align 1 _Z21rope_kernel_optimizedPfS_PKfS1_iiiii_param_2,
	.param .u64 .ptr .align 1 _Z21rope_kernel_optimizedPfS_PKfS1_iiiii_param_3,
	.param .u32 _Z21rope_kernel_optimizedPfS_PKfS1_iiiii_param_4,
	.param .u32 _Z21rope_kernel_optimizedPfS_PKfS1_iiiii_param_5,
	.param .u32 _Z21rope_kernel_optimizedPfS_PKfS1_iiiii_param_6,
	.param .u32 _Z21rope_kernel_optimizedPfS_PKfS1_iiiii_param_7,
	.param .u32 _Z21rope_kernel_optimizedPfS_PKfS1_iiiii_param_8
)
{
	.reg .pred 	%p<14>;
	.reg .b32 	%r<60>;
	.reg .b32 	%f<97>;
	.reg .b64 	%rd<51>;

	ld.param.u64 	%rd24, [_Z21rope_kernel_optimizedPfS_PKfS1_iiiii_param_0];
	ld.param.u64 	%rd25, [_Z21rope_kernel_optimizedPfS_PKfS1_iiiii_param_1];
	ld.param.u32 	%r33, [_Z21rope_kernel_optimizedPfS_PKfS1_iiiii_param_4];
	ld.param.u32 	%r29, [_Z21rope_kernel_optimizedPfS_PKfS1_iiiii_param_5];
	ld.param.u32 	%r30, [_Z21rope_kernel_optimizedPfS_PKfS1_iiiii_param_6];
	ld.param.u32 	%r31, [_Z21rope_kernel_optimizedPfS_PKfS1_iiiii_param_7];
	ld.param.u32 	%r32, [_Z21rope_kernel_optimizedPfS_PKfS1_iiiii_param_8];
	cvta.to.global.u64 	%rd1, %rd25;
	cvta.to.global.u64 	%rd2, %rd24;
	mov.u32 	%r1, %ctaid.z;
	mov.u32 	%r2, %ctaid.y;
	mov.u32 	%r3, %ctaid.x;
	setp.ge.s32 	%p1, %r1, %r33;
	setp.ge.s32 	%p2, %r2, %r29;
	or.pred  	%p3, %p1, %p2;
	setp.ge.s32 	%p4, %r3, %r30;
	or.pred  	%p5, %p3, %p4;
	@%p5 bra 	$L__BB1_12;
	mad.lo.s32 	%r34, %r29, %r1, %r2;
	mad.lo.s32 	%r35, %r34, %r30, %r3;
	mul.lo.s32 	%r4, %r35, %r31;
	shr.s32 	%r5, %r31, 1;
	add.s32 	%r36, %r32, %r3;
	mul.lo.s32 	%r6, %r36, %r5;
	mov.u32 	%r37, %tid.x;
	shl.b32 	%r59, %r37, 1;
	setp.ge.s32 	%p6, %r59, %r5;
	@%p6 bra 	$L__BB1_12;
	mov.u32 	%r38, %ntid.x;
	shl.b32 	%r8, %r38, 1;
	add.s32 	%r9, %r59, %r8;
	max.u32 	%r39, %r5, %r9;
	setp.lt.u32 	%p7, %r9, %r5;
	selp.u32 	%r40, 1, 0, %p7;
	add.s32 	%r41, %r9, %r40;
	sub.s32 	%r42, %r39, %r41;
	div.u32 	%r43, %r42, %r8;
	add.s32 	%r10, %r43, %r40;
	and.b32  	%r44, %r10, 1;
	setp.eq.b32 	%p8, %r44, 1;
	@%p8 bra 	$L__BB1_5;
	ld.param.u64 	%rd48, [_Z21rope_kernel_optimizedPfS_PKfS1_iiiii_param_3];
	ld.param.u64 	%rd45, [_Z21rope_kernel_optimizedPfS_PKfS1_iiiii_param_2];
	add.s32 	%r45, %r59, %r6;
	mul.wide.s32 	%rd28, %r45, 4;
	add.s64 	%rd26, %rd45, %rd28;
	// begin inline asm
	ld.global.nc.f32 %f1, [%rd26];
	// end inline asm
	add.s64 	%rd27, %rd48, %rd28;
	// begin inline asm
	ld.global.nc.f32 %f2, [%rd27];
	// end inline asm
	add.s32 	%r46, %r59, %r4;
	mul.wide.s32 	%rd29, %r46, 4;
	add.s64 	%rd5, %rd2, %rd29;
	ld.global.f32 	%f3, [%rd5];
	mul.wide.s32 	%rd30, %r5, 4;
	add.s64 	%rd6, %rd5, %rd30;
	ld.global.f32 	%f4, [%rd6];
	neg.f32 	%f5, %f4;
	mul.f32 	%f6, %f2, %f5;
	fma.rn.f32 	%f7, %f3, %f1, %f6;
	st.global.f32 	[%rd5], %f7;
	mul.f32 	%f8, %f1, %f4;
	fma.rn.f32 	%f9, %f3, %f2, %f8;
	st.global.f32 	[%rd6], %f9;
	add.s64 	%rd7, %rd1, %rd29;
	ld.global.f32 	%f10, [%rd7];
	add.s64 	%rd8, %rd7, %rd30;
	ld.global.f32 	%f11, [%rd8];
	neg.f32 	%f12, %f11;
	mul.f32 	%f13, %f2, %f12;
	fma.rn.f32 	%f14, %f10, %f1, %f13;
	st.global.f32 	[%rd7], %f14;
	mul.f32 	%f15, %f1, %f11;
	fma.rn.f32 	%f16, %f10, %f2, %f15;
	st.global.f32 	[%rd8], %f16;
	add.s32 	%r47, %r5, -1;
	setp.ge.u32 	%p9, %r59, %r47;
	mov.u32 	%r59, %r9;
	@%p9 bra 	$L__BB1_5;
	add.s64 	%rd31, %rd26, 4;
	// begin inline asm
	ld.global.nc.f32 %f17, [%rd31];
	// end inline asm
	add.s64 	%rd32, %rd27, 4;
	// begin inline asm
	ld.global.nc.f32 %f18, [%rd32];
	// end inline asm
	ld.global.f32 	%f19, [%rd5+4];
	ld.global.f32 	%f20, [%rd6+4];
	neg.f32 	%f21, %f20;
	mul.f32 	%f22, %f18, %f21;
	fma.rn.f32 	%f23, %f19, %f17, %f22;
	st.global.f32 	[%rd5+4], %f23;
	mul.f32 	%f24, %f17, %f20;
	fma.rn.f32 	%f25, %f19, %f18, %f24;
	st.global.f32 	[%rd6+4], %f25;
	ld.global.f32 	%f26, [%rd7+4];
	ld.global.f32 	%f27, [%rd8+4];
	neg.f32 	%f28, %f27;
	mul.f32 	%f29, %f18, %f28;
	fma.rn.f32 	%f30, %f26, %f17, %f29;
	st.global.f32 	[%rd7+4], %f30;
	mul.f32 	%f31, %f17, %f27;
	fma.rn.f32 	%f32, %f26, %f18, %f31;
	st.global.f32 	[%rd8+4], %f32;
$L__BB1_5:
	setp.eq.s32 	%p10, %r10, 0;
	@%p10 bra 	$L__BB1_12;
	add.s32 	%r58, %r59, %r8;
	add.s32 	%r55, %r59, %r4;
	add.s32 	%r57, %r55, %r8;
	add.s32 	%r54, %r59, %r6;
	add.s32 	%r56, %r54, %r8;
	mul.wide.s32 	%rd12, %r5, 4;
$L__BB1_7:
	.pragma "nounroll";
	ld.param.u64 	%rd49, [_Z21rope_kernel_optimizedPfS_PKfS1_iiiii_param_3];
	ld.param.u64 	%rd46, [_Z21rope_kernel_optimizedPfS_PKfS1_iiiii_param_2];
	mul.wide.s32 	%rd35, %r54, 4;
	add.s64 	%rd33, %rd46, %rd35;
	// begin inline asm
	ld.global.nc.f32 %f33, [%rd33];
	// end inline asm
	add.s64 	%rd34, %rd49, %rd35;
	// begin inline asm
	ld.global.nc.f32 %f34, [%rd34];
	// end inline asm
	mul.wide.s32 	%rd36, %r55, 4;
	add.s64 	%rd11, %rd2, %rd36;
	ld.global.f32 	%f35, [%rd11];
	add.s64 	%rd13, %rd11, %rd12;
	ld.global.f32 	%f36, [%rd13];
	neg.f32 	%f37, %f36;
	mul.f32 	%f38, %f34, %f37;
	fma.rn.f32 	%f39, %f35, %f33, %f38;
	st.global.f32 	[%rd11], %f39;
	mul.f32 	%f40, %f33, %f36;
	fma.rn.f32 	%f41, %f35, %f34, %f40;
	st.global.f32 	[%rd13], %f41;
	add.s64 	%rd14, %rd1, %rd36;
	ld.global.f32 	%f42, [%rd14];
	add.s64 	%rd15, %rd14, %rd12;
	ld.global.f32 	%f43, [%rd15];
	neg.f32 	%f44, %f43;
	mul.f32 	%f45, %f34, %f44;
	fma.rn.f32 	%f46, %f42, %f33, %f45;
	st.global.f32 	[%rd14], %f46;
	mul.f32 	%f47, %f33, %f43;
	fma.rn.f32 	%f48, %f42, %f34, %f47;
	st.global.f32 	[%rd15], %f48;
	add.s32 	%r48, %r5, -1;
	setp.ge.s32 	%p11, %r59, %r48;
	@%p11 bra 	$L__BB1_9;
	add.s64 	%rd37, %rd33, 4;
	// begin inline asm
	ld.global.nc.f32 %f49, [%rd37];
	// end inline asm
	add.s64 	%rd38, %rd34, 4;
	// begin inline asm
	ld.global.nc.f32 %f50, [%rd38];
	// end inline asm
	ld.global.f32 	%f51, [%rd11+4];
	ld.global.f32 	%f52, [%rd13+4];
	neg.f32 	%f53, %f52;
	mul.f32 	%f54, %f50, %f53;
	fma.rn.f32 	%f55, %f51, %f49, %f54;
	st.global.f32 	[%rd11+4], %f55;
	mul.f32 	%f56, %f49, %f52;
	fma.rn.f32 	%f57, %f51, %f50, %f56;
	st.global.f32 	[%rd13+4], %f57;
	ld.global.f32 	%f58, [%rd14+4];
	ld.global.f32 	%f59, [%rd15+4];
	neg.f32 	%f60, %f59;
	mul.f32 	%f61, %f50, %f60;
	fma.rn.f32 	%f62, %f58, %f49, %f61;
	st.global.f32 	[%rd14+4], %f62;
	mul.f32 	%f63, %f49, %f59;
	fma.rn.f32 	%f64, %f58, %f50, %f63;
	st.global.f32 	[%rd15+4], %f64;
$L__BB1_9:
	ld.param.u64 	%rd50, [_Z21rope_kernel_optimizedPfS_PKfS1_iiiii_param_3];
	ld.param.u64 	%rd47, [_Z21rope_kernel_optimizedPfS_PKfS1_iiiii_param_2];
	mul.wide.s32 	%rd41, %r56, 4;
	add.s64 	%rd39, %rd47, %rd41;
	// begin inline asm
	ld.global.nc.f32 %f65, [%rd39];
	// end inline asm
	add.s64 	%rd40, %rd50, %rd41;
	// begin inline asm
	ld.global.nc.f32 %f66, [%rd40];
	// end inline asm
	mul.wide.s32 	%rd42, %r57, 4;
	add.s64 	%rd18, %rd2, %rd42;
	ld.global.f32 	%f67, [%rd18];
	add.s64 	%rd19, %rd18, %rd12;
	ld.global.f32 	%f68, [%rd19];
	neg.f32 	%f69, %f68;
	mul.f32 	%f70, %f66, %f69;
	fma.rn.f32 	%f71, %f67, %f65, %f70;
	st.global.f32 	[%rd18], %f71;
	mul.f32 	%f72, %f65, %f68;
	fma.rn.f32 	%f73, %f67, %f66, %f72;
	st.global.f32 	[%rd19], %f73;
	add.s64 	%rd20, %rd1, %rd42;
	ld.global.f32 	%f74, [%rd20];
	add.s64 	%rd21, %rd20, %rd12;
	ld.global.f32 	%f75, [%rd21];
	neg.f32 	%f76, %f75;
	mul.f32 	%f77, %f66, %f76;
	fma.rn.f32 	%f78, %f74, %f65, %f77;
	st.global.f32 	[%rd20], %f78;
	mul.f32 	%f79, %f65, %f75;
	fma.rn.f32 	%f80, %f74, %f66, %f79;
	st.global.f32 	[%rd21], %f80;
	setp.ge.s32 	%p12, %r58, %r48;
	@%p12 bra 	$L__BB1_11;
	add.s64 	%rd43, %rd39, 4;
	// begin inline asm
	ld.global.nc.f32 %f81, [%rd43];
	// end inline asm
	add.s64 	%rd44, %rd40, 4;
	// begin inline asm
	ld.global.nc.f32 %f82, [%rd44];
	// end inline asm
	ld.global.f32 	%f83, [%rd18+4];
	ld.global.f32 	%f84, [%rd19+4];
	neg.f32 	%f85, %f84;
	mul.f32 	%f86, %f82, %f85;
	fma.rn.f32 	%f87, %f83, %f81, %f86;
	st.global.f32 	[%rd18+4], %f87;
	mul.f32 	%f88, %f81, %f84;
	fma.rn.f32 	%f89, %f83, %f82, %f88;
	st.global.f32 	[%rd19+4], %f89;
	ld.global.f32 	%f90, [%rd20+4];
	ld.global.f32 	%f91, [%rd21+4];
	neg.f32 	%f92, %f91;
	mul.f32 	%f93, %f82, %f92;
	fma.rn.f32 	%f94, %f90, %f81, %f93;
	st.global.f32 	[%rd20+4], %f94;
	mul.f32 	%f95, %f81, %f91;
	fma.rn.f32 	%f96, %f90, %f82, %f95;
	st.global.f32 	[%rd21+4], %f96;
$L__BB1_11:
	add.s32 	%r50, %r59, %r8;
	add.s32 	%r59, %r50, %r8;
	shl.b32 	%r52, %r38, 2;
	add.s32 	%r58, %r58, %r52;
	add.s32 	%r57, %r57, %r52;
	add.s32 	%r56, %r56, %r52;
	add.s32 	%r55, %r55, %r52;
	add.s32 	%r54, %r54, %r52;
	setp.lt.s32 	%p13, %r59, %r5;
	@%p13 bra 	$L__BB1_7;
$L__BB1_12:
	ret;

}
	// .globl	_Z32rope_precompute_kernel_optimizedPfS_iif
.visible .entry _Z32rope_precompute_kernel_optimizedPfS_iif(
	.param .u64 .ptr .align 1 _Z32rope_precompute_kernel_optimizedPfS_iif_param_0,
	.param .u64 .ptr .align 1 _Z32rope_precompute_kernel_optimizedPfS_iif_param_1,
	.param .u32 _Z32rope_precompute_kernel_optimizedPfS_iif_param_2,
	.param .u32 _Z32rope_precompute_kernel_optimizedPfS_iif_param_3,
	.param .f32 _Z32rope_precompute_kernel_optimizedPfS_iif_param_4
)
{
	.reg .pred 	%p<9>;
	.reg .b32 	%r<40>;
	.reg .b32 	%f<71>;
	.reg .b64 	%rd<14>;

	ld.param.u64 	%rd3, [_Z32rope_precompute_kernel_optimizedPfS_iif_param_0];
	ld.param.u64 	%rd4, [_Z32rope_precompute_kernel_optimizedPfS_iif_param_1];
	ld.param.u32 	%r22, [_Z32rope_precompute_kernel_optimizedPfS_iif_param_2];
	ld.param.u32 	%r21, [_Z32rope_precompute_kernel_optimizedPfS_iif_param_3];
	ld.param.f32 	%f4, [_Z32rope_precompute_kernel_optimizedPfS_iif_param_4];
	cvta.to.global.u64 	%rd1, %rd4;
	cvta.to.global.u64 	%rd2, %rd3;
	mov.u32 	%r1, %ctaid.x;
	mov.u32 	%r23, %tid.x;
	shl.b32 	%r39, %r23, 1;
	setp.ge.s32 	%p1, %r1, %r22;
	@%p1 bra 	$L__BB2_11;
	shr.s32 	%r3, %r21, 1;
	mul.lo.s32 	%r4, %r3, %r1;
	setp.ge.s32 	%p2, %r39, %r3;
	@%p2 bra 	$L__BB2_11;
	add.s32 	%r24, %r39, 2;
	cvt.rn.f32.s32 	%f1, %r21;
	lg2.approx.f32 	%f2, %f4;
	cvt.rn.f32.u32 	%f3, %r1;
	min.u32 	%r25, %r3, %r24;
	add.s32 	%r37, %r39, 1;
	max.u32 	%r6, %r25, %r37;
	sub.s32 	%r7, %r6, %r39;
	and.b32  	%r8, %r7, 3;
	sub.s32 	%r26, %r39, %r6;
	setp.gt.u32 	%p3, %r26, -4;
	@%p3 bra 	$L__BB2_6;
	add.s32 	%r36, %r4, %r39;
	and.b32  	%r27, %r7, -4;
	neg.s32 	%r35, %r27;
$L__BB2_4:
	.pragma "nounroll";
	add.s32 	%r28, %r37, -1;
	cvt.rn.f32.u32 	%f5, %r28;
	add.f32 	%f6, %f5, %f5;
	div.approx.f32 	%f7, %f6, %f1;
	mul.f32 	%f8, %f7, %f2;
	ex2.approx.f32 	%f9, %f8;
	mov.f32 	%f10, 0f3F800000;
	div.approx.f32 	%f11, %f10, %f9;
	mul.f32 	%f12, %f11, %f3;
	cos.approx.f32 	%f13, %f12;
	mul.wide.s32 	%rd5, %r36, 4;
	add.s64 	%rd6, %rd2, %rd5;
	st.global.f32 	[%rd6], %f13;
	sin.approx.f32 	%f14, %f12;
	add.s64 	%rd7, %rd1, %rd5;
	st.global.f32 	[%rd7], %f14;
	add.s32 	%r29, %r37, 2;
	cvt.rn.f32.u32 	%f15, %r37;
	add.f32 	%f16, %f15, %f15;
	div.approx.f32 	%f17, %f16, %f1;
	mul.f32 	%f18, %f17, %f2;
	ex2.approx.f32 	%f19, %f18;
	div.approx.f32 	%f20, %f10, %f19;
	mul.f32 	%f21, %f20, %f3;
	cos.approx.f32 	%f22, %f21;
	st.global.f32 	[%rd6+4], %f22;
	sin.approx.f32 	%f23, %f21;
	st.global.f32 	[%rd7+4], %f23;
	add.s32 	%r30, %r37, 1;
	cvt.rn.f32.u32 	%f24, %r30;
	add.f32 	%f25, %f24, %f24;
	div.approx.f32 	%f26, %f25, %f1;
	mul.f32 	%f27, %f26, %f2;
	ex2.approx.f32 	%f28, %f27;
	div.approx.f32 	%f29, %f10, %f28;
	mul.f32 	%f30, %f29, %f3;
	cos.approx.f32 	%f31, %f30;
	st.global.f32 	[%rd6+8], %f31;
	sin.approx.f32 	%f32, %f30;
	st.global.f32 	[%rd7+8], %f32;
	cvt.rn.f32.u32 	%f33, %r29;
	add.f32 	%f34, %f33, %f33;
	div.approx.f32 	%f35, %f34, %f1;
	mul.f32 	%f36, %f35, %f2;
	ex2.approx.f32 	%f37, %f36;
	div.approx.f32 	%f38, %f10, %f37;
	mul.f32 	%f39, %f38, %f3;
	cos.approx.f32 	%f40, %f39;
	st.global.f32 	[%rd6+12], %f40;
	sin.approx.f32 	%f41, %f39;
	st.global.f32 	[%rd7+12], %f41;
	add.s32 	%r37, %r37, 4;
	add.s32 	%r36, %r36, 4;
	add.s32 	%r35, %r35, 4;
	setp.ne.s32 	%p4, %r35, 0;
	@%p4 bra 	$L__BB2_4;
	add.s32 	%r39, %r37, -1;
$L__BB2_6:
	setp.eq.s32 	%p5, %r8, 0;
	@%p5 bra 	$L__BB2_11;
	setp.eq.s32 	%p6, %r8, 1;
	@%p6 bra 	$L__BB2_9;
	cvt.rn.f32.u32 	%f42, %r39;
	add.f32 	%f43, %f42, %f42;
	div.approx.f32 	%f44, %f43, %f1;
	mul.f32 	%f45, %f44, %f2;
	ex2.approx.f32 	%f46, %f45;
	mov.f32 	%f47, 0f3F800000;
	div.approx.f32 	%f48, %f47, %f46;
	mul.f32 	%f49, %f48, %f3;
	add.s32 	%r31, %r39, %r4;
	cos.approx.f32 	%f50, %f49;
	mul.wide.s32 	%rd8, %r31, 4;
	add.s64 	%rd9, %rd2, %rd8;
	st.global.f32 	[%rd9], %f50;
	sin.approx.f32 	%f51, %f49;
	add.s64 	%rd10, %rd1, %rd8;
	st.global.f32 	[%rd10], %f51;
	add.s32 	%r32, %r39, 1;
	cvt.rn.f32.u32 	%f52, %r32;
	add.f32 	%f53, %f52, %f52;
	div.approx.f32 	%f54, %f53, %f1;
	mul.f32 	%f55, %f54, %f2;
	ex2.approx.f32 	%f56, %f55;
	div.approx.f32 	%f57, %f47, %f56;
	mul.f32 	%f58, %f57, %f3;
	cos.approx.f32 	%f59, %f58;
	st.global.f32 	[%rd9+4], %f59;
	sin.approx.f32 	%f60, %f58;
	st.global.f32 	[%rd10+4], %f60;
	add.s32 	%r39, %r39, 2;
$L__BB2_9:
	and.b32  	%r33, %r6, 1;
	setp.eq.b32 	%p7, %r33, 1;
	not.pred 	%p8, %p7;
	@%p8 bra 	$L__BB2_11;
	cvt.rn.f32.u32 	%f61, %r39;
	add.f32 	%f62, %f61, %f61;
	div.approx.f32 	%f63, %f62, %f1;
	mul.f32 	%f64, %f63, %f2;
	ex2.approx.f32 	%f65, %f64;
	mov.f32 	%f66, 0f3F800000;
	div.approx.f32 	%f67, %f66, %f65;
	mul.f32 	%f68, %f67, %f3;
	add.s32 	%r34, %r39, %r4;
	cos.approx.f32 	%f69, %f68;
	mul.wide.s32 	%rd11, %r34, 4;
	add.s64 	%rd12, %rd2, %rd11;
	st.global.f32 	[%rd12], %f69;
	sin.approx.f32 	%f70, %f68;
	add.s64 	%rd13, %rd1, %rd11;
	st.global.f32 	[%rd13], %f70;
$L__BB2_11:
	ret;

}
	// .globl	_Z23swiglu_kernel_optimizedPKfS0_Pfii
.visible .entry _Z23swiglu_kernel_optimizedPKfS0_Pfii(
	.param .u64 .ptr .align 1 _Z23swiglu_kernel_optimizedPKfS0_Pfii_param_0,
	.param .u64 .ptr .align 1 _Z23swiglu_kernel_optimizedPKfS0_Pfii_param_1,
	.param .u64 .ptr .align 1 _Z23swiglu_kernel_optimizedPKfS0_Pfii_param_2,
	.param .u32 _Z23swiglu_kernel_optimizedPKfS0_Pfii_param_3,
	.param .u32 _Z23swiglu_kernel_optimizedPKfS0_Pfii_param_4
)
{
	.reg .pred 	%p<10>;
	.reg .b32 	%r<95>;
	.reg .b32 	%f<325>;
	.reg .b64 	%rd<41>;

	ld.param.u64 	%rd10, [_Z23swiglu_kernel_optimizedPKfS0_Pfii_param_0];
	ld.param.u64 	%rd11, [_Z23swiglu_kernel_optimizedPKfS0_Pfii_param_1];
	ld.param.u64 	%rd12, [_Z23swiglu_kernel_optimizedPKfS0_Pfii_param_2];
	ld.param.u32 	%r29, [_Z23swiglu_kernel_optimizedPKfS0_Pfii_param_3];
	ld.param.u32 	%r28, [_Z23swiglu_kernel_optimizedPKfS0_Pfii_param_4];
	mov.u32 	%r1, %ctaid.x;
	setp.ge.s32 	%p1, %r1, %r29;
	@%p1 bra 	$L__BB3_11;
	cvta.to.global.u64 	%rd1, %rd10;
	cvta.to.global.u64 	%rd2, %rd11;
	cvta.to.global.u64 	%rd3, %rd12;
	mul.lo.s32 	%r2, %r28, %r1;
	shr.s32 	%r3, %r28, 2;
	mul.wide.s32 	%rd13, %r2, 4;
	add.s64 	%rd4, %rd1, %rd13;
	add.s64 	%rd5, %rd2, %rd13;
	add.s64 	%rd6, %rd3, %rd13;
	mov.u32 	%r4, %tid.x;
	setp.ge.s32 	%p2, %r4, %r3;
	@%p2 bra 	$L__BB3_8;
	mov.u32 	%r5, %ntid.x;
	add.s32 	%r30, %r4, %r5;
	max.u32 	%r31, %r3, %r30;
	setp.lt.u32 	%p3, %r30, %r3;
	selp.u32 	%r32, 1, 0, %p3;
	add.s32 	%r33, %r30, %r32;
	sub.s32 	%r34, %r31, %r33;
	div.u32 	%r35, %r34, %r5;
	add.s32 	%r6, %r35, %r32;
	and.b32  	%r36, %r6, 3;
	setp.eq.s32 	%p4, %r36, 3;
	mov.u32 	%r93, %r4;
	@%p4 bra 	$L__BB3_5;
	add.s32 	%r37, %r6, 1;
	and.b32  	%r38, %r37, 3;
	mul.wide.u32 	%rd14, %r4, 16;
	add.s64 	%rd40, %rd14, %rd13;
	neg.s32 	%r88, %r38;
	mul.wide.u32 	%rd19, %r5, 16;
$L__BB3_4:
	.pragma "nounroll";
	add.s32 	%r39, %r6, 1;
	and.b32  	%r40, %r39, 3;
	mad.lo.s32 	%r93, %r5, %r40, %r4;
	add.s64 	%rd16, %rd1, %rd40;
	ld.global.nc.v4.f32 	{%f1, %f2, %f3, %f4}, [%rd16];
	add.s64 	%rd17, %rd2, %rd40;
	ld.global.nc.v4.f32 	{%f5, %f6, %f7, %f8}, [%rd17];
	fma.rn.f32 	%f9, %f5, 0fBBBB989D, 0f3F000000;
	cvt.sat.f32.f32 	%f10, %f9;
	mov.f32 	%f11, 0f4B400001;
	mov.f32 	%f12, 0f437C0000;
	fma.rm.f32 	%f13, %f10, %f12, %f11;
	add.f32 	%f14, %f13, 0fCB40007F;
	neg.f32 	%f15, %f14;
	fma.rn.f32 	%f16, %f5, 0fBFB8AA3B, %f15;
	fma.rn.f32 	%f17, %f5, 0fB2A57060, %f16;
	mov.b32 	%r41, %f13;
	shl.b32 	%r42, %r41, 23;
	mov.b32 	%f18, %r42;
	ex2.approx.ftz.f32 	%f19, %f17;
	fma.rn.f32 	%f20, %f19, %f18, 0f3F800000;
	mov.f32 	%f21, 0f3F800000;
	div.approx.f32 	%f22, %f21, %f20;
	mul.f32 	%f23, %f5, %f22;
	mul.f32 	%f24, %f1, %f23;
	fma.rn.f32 	%f25, %f6, 0fBBBB989D, 0f3F000000;
	cvt.sat.f32.f32 	%f26, %f25;
	fma.rm.f32 	%f27, %f26, %f12, %f11;
	add.f32 	%f28, %f27, 0fCB40007F;
	neg.f32 	%f29, %f28;
	fma.rn.f32 	%f30, %f6, 0fBFB8AA3B, %f29;
	fma.rn.f32 	%f31, %f6, 0fB2A57060, %f30;
	mov.b32 	%r43, %f27;
	shl.b32 	%r44, %r43, 23;
	mov.b32 	%f32, %r44;
	ex2.approx.ftz.f32 	%f33, %f31;
	fma.rn.f32 	%f34, %f33, %f32, 0f3F800000;
	div.approx.f32 	%f35, %f21, %f34;
	mul.f32 	%f36, %f6, %f35;
	mul.f32 	%f37, %f2, %f36;
	fma.rn.f32 	%f38, %f7, 0fBBBB989D, 0f3F000000;
	cvt.sat.f32.f32 	%f39, %f38;
	fma.rm.f32 	%f40, %f39, %f12, %f11;
	add.f32 	%f41, %f40, 0fCB40007F;
	neg.f32 	%f42, %f41;
	fma.rn.f32 	%f43, %f7, 0fBFB8AA3B, %f42;
	fma.rn.f32 	%f44, %f7, 0fB2A57060, %f43;
	mov.b32 	%r45, %f40;
	shl.b32 	%r46, %r45, 23;
	mov.b32 	%f45, %r46;
	ex2.approx.ftz.f32 	%f46, %f44;
	fma.rn.f32 	%f47, %f46, %f45, 0f3F800000;
	div.approx.f32 	%f48, %f21, %f47;
	mul.f32 	%f49, %f7, %f48;
	mul.f32 	%f50, %f3, %f49;
	fma.rn.f32 	%f51, %f8, 0fBBBB989D, 0f3F000000;
	cvt.sat.f32.f32 	%f52, %f51;
	fma.rm.f32 	%f53, %f52, %f12, %f11;
	add.f32 	%f54, %f53, 0fCB40007F;
	neg.f32 	%f55, %f54;
	fma.rn.f32 	%f56, %f8, 0fBFB8AA3B, %f55;
	fma.rn.f32 	%f57, %f8, 0fB2A57060, %f56;
	mov.b32 	%r47, %f53;
	shl.b32 	%r48, %r47, 23;
	mov.b32 	%f58, %r48;
	ex2.approx.ftz.f32 	%f59, %f57;
	fma.rn.f32 	%f60, %f59, %f58, 0f3F800000;
	div.approx.f32 	%f61, %f21, %f60;
	mul.f32 	%f62, %f8, %f61;
	mul.f32 	%f63, %f4, %f62;
	add.s64 	%rd18, %rd3, %rd40;
	st.global.v4.f32 	[%rd18], {%f24, %f37, %f50, %f63};
	add.s64 	%rd40, %rd40, %rd19;
	add.s32 	%r88, %r88, 1;
	setp.ne.s32 	%p5, %r88, 0;
	@%p5 bra 	$L__BB3_4;
$L__BB3_5:
	setp.lt.u32 	%p6, %r6, 3;
	@%p6 bra 	$L__BB3_8;
	shl.b32 	%r49, %r5, 1;
	add.s32 	%r92, %r93, %r49;
	shl.b32 	%r13, %r5, 2;
	mad.lo.s32 	%r91, %r5, 3, %r93;
	add.s32 	%r90, %r5, %r93;
$L__BB3_7:
	.pragma "nounroll";
	mul.wide.u32 	%rd20, %r93, 16;
	add.s64 	%rd21, %rd4, %rd20;
	ld.global.nc.v4.f32 	{%f64, %f65, %f66, %f67}, [%rd21];
	add.s64 	%rd22, %rd5, %rd20;
	ld.global.nc.v4.f32 	{%f68, %f69, %f70, %f71}, [%rd22];
	fma.rn.f32 	%f72, %f68, 0fBBBB989D, 0f3F000000;
	cvt.sat.f32.f32 	%f73, %f72;
	mov.f32 	%f74, 0f4B400001;
	mov.f32 	%f75, 0f437C0000;
	fma.rm.f32 	%f76, %f73, %f75, %f74;
	add.f32 	%f77, %f76, 0fCB40007F;
	neg.f32 	%f78, %f77;
	fma.rn.f32 	%f79, %f68, 0fBFB8AA3B, %f78;
	fma.rn.f32 	%f80, %f68, 0fB2A57060, %f79;
	mov.b32 	%r50, %f76;
	shl.b32 	%r51, %r50, 23;
	mov.b32 	%f81, %r51;
	ex2.approx.ftz.f32 	%f82, %f80;
	fma.rn.f32 	%f83, %f82, %f81, 0f3F800000;
	mov.f32 	%f84, 0f3F800000;
	div.approx.f32 	%f85, %f84, %f83;
	mul.f32 	%f86, %f68, %f85;
	mul.f32 	%f87, %f64, %f86;
	fma.rn.f32 	%f88, %f69, 0fBBBB989D, 0f3F000000;
	cvt.sat.f32.f32 	%f89, %f88;
	fma.rm.f32 	%f90, %f89, %f75, %f74;
	add.f32 	%f91, %f90, 0fCB40007F;
	neg.f32 	%f92, %f91;
	fma.rn.f32 	%f93, %f69, 0fBFB8AA3B, %f92;
	fma.rn.f32 	%f94, %f69, 0fB2A57060, %f93;
	mov.b32 	%r52, %f90;
	shl.b32 	%r53, %r52, 23;
	mov.b32 	%f95, %r53;
	ex2.approx.ftz.f32 	%f96, %f94;
	fma.rn.f32 	%f97, %f96, %f95, 0f3F800000;
	div.approx.f32 	%f98, %f84, %f97;
	mul.f32 	%f99, %f69, %f98;
	mul.f32 	%f100, %f65, %f99;
	fma.rn.f32 	%f101, %f70, 0fBBBB989D, 0f3F000000;
	cvt.sat.f32.f32 	%f102, %f101;
	fma.rm.f32 	%f103, %f102, %f75, %f74;
	add.f32 	%f104, %f103, 0fCB40007F;
	neg.f32 	%f105, %f104;
	fma.rn.f32 	%f106, %f70, 0fBFB8AA3B, %f105;
	fma.rn.f32 	%f107, %f70, 0fB2A57060, %f106;
	mov.b32 	%r54, %f103;
	shl.b32 	%r55, %r54, 23;
	mov.b32 	%f108, %r55;
	ex2.approx.ftz.f32 	%f109, %f107;
	fma.rn.f32 	%f110, %f109, %f108, 0f3F800000;
	div.approx.f32 	%f111, %f84, %f110;
	mul.f32 	%f112, %f70, %f111;
	mul.f32 	%f113, %f66, %f112;
	fma.rn.f32 	%f114, %f71, 0fBBBB989D, 0f3F000000;
	cvt.sat.f32.f32 	%f115, %f114;
	fma.rm.f32 	%f116, %f115, %f75, %f74;
	add.f32 	%f117, %f116, 0fCB40007F;
	neg.f32 	%f118, %f117;
	fma.rn.f32 	%f119, %f71, 0fBFB8AA3B, %f118;
	fma.rn.f32 	%f120, %f71, 0fB2A57060, %f119;
	mov.b32 	%r56, %f116;
	shl.b32 	%r57, %r56, 23;
	mov.b32 	%f121, %r57;
	ex2.approx.ftz.f32 	%f122, %f120;
	fma.rn.f32 	%f123, %f122, %f121, 0f3F800000;
	div.approx.f32 	%f124, %f84, %f123;
	mul.f32 	%f125, %f71, %f124;
	mul.f32 	%f126, %f67, %f125;
	add.s64 	%rd23, %rd6, %rd20;
	st.global.v4.f32 	[%rd23], {%f87, %f100, %f113, %f126};
	add.s32 	%r58, %r93, %r5;
	mul.wide.u32 	%rd24, %r90, 16;
	add.s64 	%rd25, %rd4, %rd24;
	ld.global.nc.v4.f32 	{%f127, %f128, %f129, %f130}, [%rd25];
	add.s64 	%rd26, %rd5, %rd24;
	ld.global.nc.v4.f32 	{%f131, %f132, %f133, %f134}, [%rd26];
	fma.rn.f32 	%f135, %f131, 0fBBBB989D, 0f3F000000;
	cvt.sat.f32.f32 	%f136, %f135;
	fma.rm.f32 	%f137, %f136, %f75, %f74;
	add.f32 	%f138, %f137, 0fCB40007F;
	neg.f32 	%f139, %f138;
	fma.rn.f32 	%f140, %f131, 0fBFB8AA3B, %f139;
	fma.rn.f32 	%f141, %f131, 0fB2A57060, %f140;
	mov.b32 	%r59, %f137;
	shl.b32 	%r60, %r59, 23;
	mov.b32 	%f142, %r60;
	ex2.approx.ftz.f32 	%f143, %f141;
	fma.rn.f32 	%f144, %f143, %f142, 0f3F800000;
	div.approx.f32 	%f145, %f84, %f144;
	mul.f32 	%f146, %f131, %f145;
	mul.f32 	%f147, %f127, %f146;
	fma.rn.f32 	%f148, %f132, 0fBBBB989D, 0f3F000000;
	cvt.sat.f32.f32 	%f149, %f148;
	fma.rm.f32 	%f150, %f149, %f75, %f74;
	add.f32 	%f151, %f150, 0fCB40007F;
	neg.f32 	%f152, %f151;
	fma.rn.f32 	%f153, %f132, 0fBFB8AA3B, %f152;
	fma.rn.f32 	%f154, %f132, 0fB2A57060, %f153;
	mov.b32 	%r61, %f150;
	shl.b32 	%r62, %r61, 23;
	mov.b32 	%f155, %r62;
	ex2.approx.ftz.f32 	%f156, %f154;
	fma.rn.f32 	%f157, %f156, %f155, 0f3F800000;
	div.approx.f32 	%f158, %f84, %f157;
	mul.f32 	%f159, %f132, %f158;
	mul.f32 	%f160, %f128, %f159;
	fma.rn.f32 	%f161, %f133, 0fBBBB989D, 0f3F000000;
	cvt.sat.f32.f32 	%f162, %f161;
	fma.rm.f32 	%f163, %f162, %f75, %f74;
	add.f32 	%f164, %f163, 0fCB40007F;
	neg.f32 	%f165, %f164;
	fma.rn.f32 	%f166, %f133, 0fBFB8AA3B, %f165;
	fma.rn.f32 	%f167, %f133, 0fB2A57060, %f166;
	mov.b32 	%r63, %f163;
	shl.b32 	%r64, %r63, 23;
	mov.b32 	%f168, %r64;
	ex2.approx.ftz.f32 	%f169, %f167;
	fma.rn.f32 	%f170, %f169, %f168, 0f3F800000;
	div.approx.f32 	%f171, %f84, %f170;
	mul.f32 	%f172, %f133, %f171;
	mul.f32 	%f173, %f129, %f172;
	fma.rn.f32 	%f174, %f134, 0fBBBB989D, 0f3F000000;
	cvt.sat.f32.f32 	%f175, %f174;
	fma.rm.f32 	%f176, %f175, %f75, %f74;
	add.f32 	%f177, %f176, 0fCB40007F;
	neg.f32 	%f178, %f177;
	fma.rn.f32 	%f179, %f134, 0fBFB8AA3B, %f178;
	fma.rn.f32 	%f180, %f134, 0fB2A57060, %f179;
	mov.b32 	%r65, %f176;
	shl.b32 	%r66, %r65, 23;
	mov.b32 	%f181, %r66;
	ex2.approx.ftz.f32 	%f182, %f180;
	fma.rn.f32 	%f183, %f182, %f181, 0f3F800000;
	div.approx.f32 	%f184, %f84, %f183;
	mul.f32 	%f185, %f134, %f184;
	mul.f32 	%f186, %f130, %f185;
	add.s64 	%rd27, %rd6, %rd24;
	st.global.v4.f32 	[%rd27], {%f147, %f160, %f173, %f186};
	add.s32 	%r67, %r58, %r5;
	mul.wide.u32 	%rd28, %r92, 16;
	add.s64 	%rd29, %rd4, %rd28;
	ld.global.nc.v4.f32 	{%f187, %f188, %f189, %f190}, [%rd29];
	add.s64 	%rd30, %rd5, %rd28;
	ld.global.nc.v4.f32 	{%f191, %f192, %f193, %f194}, [%rd30];
	fma.rn.f32 	%f195, %f191, 0fBBBB989D, 0f3F000000;
	cvt.sat.f32.f32 	%f196, %f195;
	fma.rm.f32 	%f197, %f196, %f75, %f74;
	add.f32 	%f198, %f197, 0fCB40007F;
	neg.f32 	%f199, %f198;
	fma.rn.f32 	%f200, %f191, 0fBFB8AA3B, %f199;
	fma.rn.f32 	%f201, %f191, 0fB2A57060, %f200;
	mov.b32 	%r68, %f197;
	shl.b32 	%r69, %r68, 23;
	mov.b32 	%f202, %r69;
	ex2.approx.ftz.f32 	%f203, %f201;
	fma.rn.f32 	%f204, %f203, %f202, 0f3F800000;
	div.approx.f32 	%f205, %f84, %f204;
	mul.f32 	%f206, %f191, %f205;
	mul.f32 	%f207, %f187, %f206;
	fma.rn.f32 	%f208, %f192, 0fBBBB989D, 0f3F000000;
	cvt.sat.f32.f32 	%f209, %f208;
	fma.rm.f32 	%f210, %f209, %f75, %f74;
	add.f32 	%f211, %f210, 0fCB40007F;
	neg.f32 	%f212, %f211;
	fma.rn.f32 	%f213, %f192, 0fBFB8AA3B, %f212;
	fma.rn.f32 	%f214, %f192, 0fB2A57060, %f213;
	mov.b32 	%r70, %f210;
	shl.b32 	%r71, %r70, 23;
	mov.b32 	%f215, %r71;
	ex2.approx.ftz.f32 	%f216, %f214;
	fma.rn.f32 	%f217, %f216, %f215, 0f3F800000;
	div.approx.f32 	%f218, %f84, %f217;
	mul.f32 	%f219, %f192, %f218;
	mul.f32 	%f220, %f188, %f219;
	fma.rn.f32 	%f221, %f193, 0fBBBB989D, 0f3F000000;
	cvt.sat.f32.f32 	%f222, %f221;
	fma.rm.f32 	%f223, %f222, %f75, %f74;
	add.f32 	%f224, %f223, 0fCB40007F;
	neg.f32 	%f225, %f224;
	fma.rn.f32 	%f226, %f193, 0fBFB8AA3B, %f225;
	fma.rn.f32 	%f227, %f193, 0fB2A57060, %f226;
	mov.b32 	%r72, %f223;
	shl.b32 	%r73, %r72, 23;
	mov.b32 	%f228, %r73;
	ex2.approx.ftz.f32 	%f229, %f227;
	fma.rn.f32 	%f230, %f229, %f228, 0f3F800000;
	div.approx.f32 	%f231, %f84, %f230;
	mul.f32 	%f232, %f193, %f231;
	mul.f32 	%f233, %f189, %f232;
	fma.rn.f32 	%f234, %f194, 0fBBBB989D, 0f3F000000;
	cvt.sat.f32.f32 	%f235, %f234;
	fma.rm.f32 	%f236, %f235, %f75, %f74;
	add.f32 	%f237, %f236, 0fCB40007F;
	neg.f32 	%f238, %f237;
	fma.rn.f32 	%f239, %f194, 0fBFB8AA3B, %f238;
	fma.rn.f32 	%f240, %f194, 0fB2A57060, %f239;
	mov.b32 	%r74, %f236;
	shl.b32 	%r75, %r74, 23;
	mov.b32 	%f241, %r75;
	ex2.approx.ftz.f32 	%f242, %f240;
	fma.rn.f32 	%f243, %f242, %f241, 0f3F800000;
	div.approx.f32 	%f244, %f84, %f243;
	mul.f32 	%f245, %f194, %f244;
	mul.f32 	%f246, %f190, %f245;
	add.s64 	%rd31, %rd6, %rd28;
	st.global.v4.f32 	[%rd31], {%f207, %f220, %f233, %f246};
	add.s32 	%r76, %r67, %r5;
	mul.wide.u32 	%rd32, %r91, 16;
	add.s64 	%rd33, %rd4, %rd32;
	ld.global.nc.v4.f32 	{%f247, %f248, %f249, %f250}, [%rd33];
	add.s64 	%rd34, %rd5, %rd32;
	ld.global.nc.v4.f32 	{%f251, %f252, %f253, %f254}, [%rd34];
	fma.rn.f32 	%f255, %f251, 0fBBBB989D, 0f3F000000;
	cvt.sat.f32.f32 	%f256, %f255;
	fma.rm.f32 	%f257, %f256, %f75, %f74;
	add.f32 	%f258, %f257, 0fCB40007F;
	neg.f32 	%f259, %f258;
	fma.rn.f32 	%f260, %f251, 0fBFB8AA3B, %f259;
	fma.rn.f32 	%f261, %f251, 0fB2A57060, %f260;
	mov.b32 	%r77, %f257;
	shl.b32 	%r78, %r77, 23;
	mov.b32 	%f262, %r78;
	ex2.approx.ftz.f32 	%f263, %f261;
	fma.rn.f32 	%f264, %f263, %f262, 0f3F800000;
	div.approx.f32 	%f265, %f84, %f264;
	mul.f32 	%f266, %f251, %f265;
	mul.f32 	%f267, %f247, %f266;
	fma.rn.f32 	%f268, %f252, 0fBBBB989D, 0f3F000000;
	cvt.sat.f32.f32 	%f269, %f268;
	fma.rm.f32 	%f270, %f269, %f75, %f74;
	add.f32 	%f271, %f270, 0fCB40007F;
	neg.f32 	%f272, %f271;
	fma.rn.f32 	%f273, %f252, 0fBFB8AA3B, %f272;
	fma.rn.f32 	%f274, %f252, 0fB2A57060, %f273;
	mov.b32 	%r79, %f270;
	shl.b32 	%r80, %r79, 23;
	mov.b32 	%f275, %r80;
	ex2.approx.ftz.f32 	%f276, %f274;
	fma.rn.f32 	%f277, %f276, %f275, 0f3F800000;
	div.approx.f32 	%f278, %f84, %f277;
	mul.f32 	%f279, %f252, %f278;
	mul.f32 	%f280, %f248, %f279;
	fma.rn.f32 	%f281, %f253, 0fBBBB989D, 0f3F000000;
	cvt.sat.f32.f32 	%f282, %f281;
	fma.rm.f32 	%f283, %f282, %f75, %f74;
	add.f32 	%f284, %f283, 0fCB40007F;
	neg.f32 	%f285, %f284;
	fma.rn.f32 	%f286, %f253, 0fBFB8AA3B, %f285;
	fma.rn.f32 	%f287, %f253, 0fB2A57060, %f286;
	mov.b32 	%r81, %f283;
	shl.b32 	%r82, %r81, 23;
	mov.b32 	%f288, %r82;
	ex2.approx.ftz.f32 	%f289, %f287;
	fma.rn.f32 	%f290, %f289, %f288, 0f3F800000;
	div.approx.f32 	%f291, %f84, %f290;
	mul.f32 	%f292, %f253, %f291;
	mul.f32 	%f293, %f249, %f292;
	fma.rn.f32 	%f294, %f254, 0fBBBB989D, 0f3F000000;
	cvt.sat.f32.f32 	%f295, %f294;
	fma.rm.f32 	%f296, %f295, %f75, %f74;
	add.f32 	%f297, %f296, 0fCB40007F;
	neg.f32 	%f298, %f297;
	fma.rn.f32 	%f299, %f254, 0fBFB8AA3B, %f298;
	fma.rn.f32 	%f300, %f254, 0fB2A57060, %f299;
	mov.b32 	%r83, %f296;
	shl.b32 	%r84, %r83, 23;
	mov.b32 	%f301, %r84;
	ex2.approx.ftz.f32 	%f302, %f300;
	fma.rn.f32 	%f303, %f302, %f301, 0f3F800000;
	div.approx.f32 	%f304, %f84, %f303;
	mul.f32 	%f305, %f254, %f304;
	mul.f32 	%f306, %f250, %f305;
	add.s64 	%rd35, %rd6, %rd32;
	st.global.v4.f32 	[%rd35], {%f267, %f280, %f293, %f306};
	add.s32 	%r93, %r76, %r5;
	add.s32 	%r92, %r92, %r13;
	add.s32 	%r91, %r91, %r13;
	add.s32 	%r90, %r90, %r13;
	setp.lt.s32 	%p7, %r93, %r3;
	@%p7 bra 	$L__BB3_7;
$L__BB3_8:
	and.b32  	%r85, %r28, -4;
	add.s32 	%r94, %r85, %r4;
	setp.ge.s32 	%p8, %r94, %r28;
	@%p8 bra 	$L__BB3_11;
	mov.u32 	%r25, %ntid.x;
$L__BB3_10:
	mul.wide.s32 	%rd36, %r94, 4;
	add.s64 	%rd37, %rd4, %rd36;
	ld.global.nc.f32 	%f307, [%rd37];
	add.s64 	%rd38, %rd5, %rd36;
	ld.global.nc.f32 	%f308, [%rd38];
	fma.rn.f32 	%f309, %f308, 0fBBBB989D, 0f3F000000;
	cvt.sat.f32.f32 	%f310, %f309;
	mov.f32 	%f311, 0f4B400001;
	mov.f32 	%f312, 0f437C0000;
	fma.rm.f32 	%f313, %f310, %f312, %f311;
	add.f32 	%f314, %f313, 0fCB40007F;
	neg.f32 	%f315, %f314;
	fma.rn.f32 	%f316, %f308, 0fBFB8AA3B, %f315;
	fma.rn.f32 	%f317, %f308, 0fB2A57060, %f316;
	mov.b32 	%r86, %f313;
	shl.b32 	%r87, %r86, 23;
	mov.b32 	%f318, %r87;
	ex2.approx.ftz.f32 	%f319, %f317;
	fma.rn.f32 	%f320, %f319, %f318, 0f3F800000;
	mov.f32 	%f321, 0f3F800000;
	div.approx.f32 	%f322, %f321, %f320;
	mul.f32 	%f323, %f308, %f322;
	mul.f32 	%f324, %f307, %f323;
	add.s64 	%rd39, %rd6, %rd36;
	st.global.f32 	[%rd39], %f324;
	add.s32 	%r94, %r94, %r25;
	setp.lt.s32 	%p9, %r94, %r28;
	@%p9 bra 	$L__BB3_10;
$L__BB3_11:
	ret;

}
	// .globl	_Z29swiglu_fused_kernel_optimizedPKfS0_S0_Pfiii
.visible .entry _Z29swiglu_fused_kernel_optimizedPKfS0_S0_Pfiii(
	.param .u64 .ptr .align 1 _Z29swiglu_fused_kernel_optimizedPKfS0_S0_Pfiii_param_0,
	.param .u64 .ptr .align 1 _Z29swiglu_fused_kernel_optimizedPKfS0_S0_Pfiii_param_1,
	.param .u64 .ptr .align 1 _Z29swiglu_fused_kernel_optimizedPKfS0_S0_Pfiii_param_2,
	.param .u64 .ptr .align 1 _Z29swiglu_fused_kernel_optimizedPKfS0_S0_Pfiii_param_3,
	.param .u32 _Z29swiglu_fused_kernel_optimizedPKfS0_S0_Pfiii_param_4,
	.param .u32 _Z29swiglu_fused_kernel_optimizedPKfS0_S0_Pfiii_param_5,
	.param .u32 _Z29swiglu_fused_kernel_optimizedPKfS0_S0_Pfiii_param_6
)
{
	.reg .pred 	%p<18>;
	.reg .b32 	%r<93>;
	.reg .b32 	%f<349>;
	.reg .b64 	%rd<83>;

	ld.param.u64 	%rd15, [_Z29swiglu_fused_kernel_optimizedPKfS0_S0_Pfiii_param_0];
	ld.param.u64 	%rd17, [_Z29swiglu_fused_kernel_optimizedPKfS0_S0_Pfiii_param_1];
	ld.param.u64 	%rd18, [_Z29swiglu_fused_kernel_optimizedPKfS0_S0_Pfiii_param_2];
	ld.param.u32 	%r40, [_Z29swiglu_fused_kernel_optimizedPKfS0_S0_Pfiii_param_4];
	ld.param.u32 	%r38, [_Z29swiglu_fused_kernel_optimizedPKfS0_S0_Pfiii_param_5];
	ld.param.u32 	%r41, [_Z29swiglu_fused_kernel_optimizedPKfS0_S0_Pfiii_param_6];
	cvta.to.global.u64 	%rd1, %rd18;
	cvta.to.global.u64 	%rd2, %rd17;
	mov.u32 	%r1, %ctaid.x;
	mov.u32 	%r42, %tid.x;
	mov.u32 	%r43, %ctaid.y;
	mov.u32 	%r44, %ntid.x;
	mad.lo.s32 	%r45, %r43, %r44, %r42;
	setp.ge.s32 	%p1, %r1, %r40;
	setp.ge.s32 	%p2, %r45, %r41;
	or.pred  	%p3, %p1, %p2;
	@%p3 bra 	$L__BB4_22;
	cvta.to.global.u64 	%rd3, %rd15;
	mul.lo.s32 	%r3, %r38, %r1;
	mul.wide.s32 	%rd19, %r3, 4;
	add.s64 	%rd4, %rd3, %rd19;
	and.b32  	%r90, %r38, -4;
	setp.lt.s32 	%p4, %r38, 4;
	mov.f32 	%f347, 0f00000000;
	mov.f32 	%f348, %f347;
	@%p4 bra 	$L__BB4_9;
	mul.lo.s32 	%r85, %r38, %r45;
	add.s32 	%r47, %r90, -1;
	shr.u32 	%r48, %r47, 2;
	add.s32 	%r6, %r48, 1;
	setp.lt.u32 	%p5, %r47, 28;
	mov.f32 	%f348, 0f00000000;
	mov.b32 	%r82, 0;
	mov.f32 	%f347, %f348;
	@%p5 bra 	$L__BB4_6;
	and.b32  	%r50, %r6, 2147483640;
	neg.s32 	%r84, %r50;
	mov.f32 	%f348, 0f00000000;
	mov.b32 	%r86, 16;
$L__BB4_4:
	.pragma "nounroll";
	add.s32 	%r51, %r86, -16;
	shr.u32 	%r52, %r51, 2;
	mul.wide.u32 	%rd20, %r52, 16;
	add.s64 	%rd21, %rd4, %rd20;
	ld.global.nc.v4.f32 	{%f43, %f44, %f45, %f46}, [%rd21];
	shr.u32 	%r53, %r85, 2;
	mul.wide.u32 	%rd22, %r53, 16;
	add.s64 	%rd23, %rd2, %rd22;
	ld.global.nc.v4.f32 	{%f47, %f48, %f49, %f50}, [%rd23];
	mul.f32 	%f51, %f44, %f48;
	fma.rn.f32 	%f52, %f43, %f47, %f51;
	fma.rn.f32 	%f53, %f45, %f49, %f52;
	fma.rn.f32 	%f54, %f46, %f50, %f53;
	add.f32 	%f55, %f347, %f54;
	add.s64 	%rd24, %rd1, %rd22;
	ld.global.nc.v4.f32 	{%f56, %f57, %f58, %f59}, [%rd24];
	mul.f32 	%f60, %f44, %f57;
	fma.rn.f32 	%f61, %f43, %f56, %f60;
	fma.rn.f32 	%f62, %f45, %f58, %f61;
	fma.rn.f32 	%f63, %f46, %f59, %f62;
	add.f32 	%f64, %f348, %f63;
	ld.global.nc.v4.f32 	{%f65, %f66, %f67, %f68}, [%rd21+16];
	add.s32 	%r54, %r85, 4;
	shr.u32 	%r55, %r54, 2;
	mul.wide.u32 	%rd25, %r55, 16;
	add.s64 	%rd26, %rd2, %rd25;
	ld.global.nc.v4.f32 	{%f69, %f70, %f71, %f72}, [%rd26];
	mul.f32 	%f73, %f66, %f70;
	fma.rn.f32 	%f74, %f65, %f69, %f73;
	fma.rn.f32 	%f75, %f67, %f71, %f74;
	fma.rn.f32 	%f76, %f68, %f72, %f75;
	add.f32 	%f77, %f55, %f76;
	add.s64 	%rd27, %rd1, %rd25;
	ld.global.nc.v4.f32 	{%f78, %f79, %f80, %f81}, [%rd27];
	mul.f32 	%f82, %f66, %f79;
	fma.rn.f32 	%f83, %f65, %f78, %f82;
	fma.rn.f32 	%f84, %f67, %f80, %f83;
	fma.rn.f32 	%f85, %f68, %f81, %f84;
	add.f32 	%f86, %f64, %f85;
	ld.global.nc.v4.f32 	{%f87, %f88, %f89, %f90}, [%rd21+32];
	add.s32 	%r56, %r85, 8;
	shr.u32 	%r57, %r56, 2;
	mul.wide.u32 	%rd28, %r57, 16;
	add.s64 	%rd29, %rd2, %rd28;
	ld.global.nc.v4.f32 	{%f91, %f92, %f93, %f94}, [%rd29];
	mul.f32 	%f95, %f88, %f92;
	fma.rn.f32 	%f96, %f87, %f91, %f95;
	fma.rn.f32 	%f97, %f89, %f93, %f96;
	fma.rn.f32 	%f98, %f90, %f94, %f97;
	add.f32 	%f99, %f77, %f98;
	add.s64 	%rd30, %rd1, %rd28;
	ld.global.nc.v4.f32 	{%f100, %f101, %f102, %f103}, [%rd30];
	mul.f32 	%f104, %f88, %f101;
	fma.rn.f32 	%f105, %f87, %f100, %f104;
	fma.rn.f32 	%f106, %f89, %f102, %f105;
	fma.rn.f32 	%f107, %f90, %f103, %f106;
	add.f32 	%f108, %f86, %f107;
	ld.global.nc.v4.f32 	{%f109, %f110, %f111, %f112}, [%rd21+48];
	add.s32 	%r58, %r85, 12;
	shr.u32 	%r59, %r58, 2;
	mul.wide.u32 	%rd31, %r59, 16;
	add.s64 	%rd32, %rd2, %rd31;
	ld.global.nc.v4.f32 	{%f113, %f114, %f115, %f116}, [%rd32];
	mul.f32 	%f117, %f110, %f114;
	fma.rn.f32 	%f118, %f109, %f113, %f117;
	fma.rn.f32 	%f119, %f111, %f115, %f118;
	fma.rn.f32 	%f120, %f112, %f116, %f119;
	add.f32 	%f121, %f99, %f120;
	add.s64 	%rd33, %rd1, %rd31;
	ld.global.nc.v4.f32 	{%f122, %f123, %f124, %f125}, [%rd33];
	mul.f32 	%f126, %f110, %f123;
	fma.rn.f32 	%f127, %f109, %f122, %f126;
	fma.rn.f32 	%f128, %f111, %f124, %f127;
	fma.rn.f32 	%f129, %f112, %f125, %f128;
	add.f32 	%f130, %f108, %f129;
	ld.global.nc.v4.f32 	{%f131, %f132, %f133, %f134}, [%rd21+64];
	add.s32 	%r60, %r85, 16;
	shr.u32 	%r61, %r60, 2;
	mul.wide.u32 	%rd34, %r61, 16;
	add.s64 	%rd35, %rd2, %rd34;
	ld.global.nc.v4.f32 	{%f135, %f136, %f137, %f138}, [%rd35];
	mul.f32 	%f139, %f132, %f136;
	fma.rn.f32 	%f140, %f131, %f135, %f139;
	fma.rn.f32 	%f141, %f133, %f137, %f140;
	fma.rn.f32 	%f142, %f134, %f138, %f141;
	add.f32 	%f143, %f121, %f142;
	add.s64 	%rd36, %rd1, %rd34;
	ld.global.nc.v4.f32 	{%f144, %f145, %f146, %f147}, [%rd36];
	mul.f32 	%f148, %f132, %f145;
	fma.rn.f32 	%f149, %f131, %f144, %f148;
	fma.rn.f32 	%f150, %f133, %f146, %f149;
	fma.rn.f32 	%f151, %f134, %f147, %f150;
	add.f32 	%f152, %f130, %f151;
	ld.global.nc.v4.f32 	{%f153, %f154, %f155, %f156}, [%rd21+80];
	add.s32 	%r62, %r85, 20;
	shr.u32 	%r63, %r62, 2;
	mul.wide.u32 	%rd37, %r63, 16;
	add.s64 	%rd38, %rd2, %rd37;
	ld.global.nc.v4.f32 	{%f157, %f158, %f159, %f160}, [%rd38];
	mul.f32 	%f161, %f154, %f158;
	fma.rn.f32 	%f162, %f153, %f157, %f161;
	fma.rn.f32 	%f163, %f155, %f159, %f162;
	fma.rn.f32 	%f164, %f156, %f160, %f163;
	add.f32 	%f165, %f143, %f164;
	add.s64 	%rd39, %rd1, %rd37;
	ld.global.nc.v4.f32 	{%f166, %f167, %f168, %f169}, [%rd39];
	mul.f32 	%f170, %f154, %f167;
	fma.rn.f32 	%f171, %f153, %f166, %f170;
	fma.rn.f32 	%f172, %f155, %f168, %f171;
	fma.rn.f32 	%f173, %f156, %f169, %f172;
	add.f32 	%f174, %f152, %f173;
	ld.global.nc.v4.f32 	{%f175, %f176, %f177, %f178}, [%rd21+96];
	add.s32 	%r64, %r85, 24;
	shr.u32 	%r65, %r64, 2;
	mul.wide.u32 	%rd40, %r65, 16;
	add.s64 	%rd41, %rd2, %rd40;
	ld.global.nc.v4.f32 	{%f179, %f180, %f181, %f182}, [%rd41];
	mul.f32 	%f183, %f176, %f180;
	fma.rn.f32 	%f184, %f175, %f179, %f183;
	fma.rn.f32 	%f185, %f177, %f181, %f184;
	fma.rn.f32 	%f186, %f178, %f182, %f185;
	add.f32 	%f187, %f165, %f186;
	add.s64 	%rd42, %rd1, %rd40;
	ld.global.nc.v4.f32 	{%f188, %f189, %f190, %f191}, [%rd42];
	mul.f32 	%f192, %f176, %f189;
	fma.rn.f32 	%f193, %f175, %f188, %f192;
	fma.rn.f32 	%f194, %f177, %f190, %f193;
	fma.rn.f32 	%f195, %f178, %f191, %f194;
	add.f32 	%f196, %f174, %f195;
	ld.global.nc.v4.f32 	{%f197, %f198, %f199, %f200}, [%rd21+112];
	add.s32 	%r66, %r85, 28;
	shr.u32 	%r67, %r66, 2;
	mul.wide.u32 	%rd43, %r67, 16;
	add.s64 	%rd44, %rd2, %rd43;
	ld.global.nc.v4.f32 	{%f201, %f202, %f203, %f204}, [%rd44];
	mul.f32 	%f205, %f198, %f202;
	fma.rn.f32 	%f206, %f197, %f201, %f205;
	fma.rn.f32 	%f207, %f199, %f203, %f206;
	fma.rn.f32 	%f208, %f200, %f204, %f207;
	add.f32 	%f347, %f187, %f208;
	add.s64 	%rd45, %rd1, %rd43;
	ld.global.nc.v4.f32 	{%f209, %f210, %f211, %f212}, [%rd45];
	mul.f32 	%f213, %f198, %f210;
	fma.rn.f32 	%f214, %f197, %f209, %f213;
	fma.rn.f32 	%f215, %f199, %f211, %f214;
	fma.rn.f32 	%f216, %f200, %f212, %f215;
	add.f32 	%f348, %f196, %f216;
	add.s32 	%r86, %r86, 32;
	add.s32 	%r85, %r85, 32;
	add.s32 	%r84, %r84, 8;
	setp.eq.s32 	%p6, %r84, 0;
	@%p6 bra 	$L__BB4_5;
	bra.uni 	$L__BB4_4;
$L__BB4_5:
	add.s32 	%r82, %r86, -16;
$L__BB4_6:
	add.s32 	%r68, %r90, -1;
	shr.u32 	%r69, %r68, 2;
	add.s32 	%r70, %r69, 1;
	and.b32  	%r10, %r70, 7;
	setp.eq.s32 	%p7, %r10, 0;
	@%p7 bra 	$L__BB4_9;
	mad.lo.s32 	%r71, %r38, %r45, %r82;
	cvt.u64.u32 	%rd46, %r71;
	shl.b64 	%rd47, %rd46, 2;
	and.b64  	%rd48, %rd47, 17179869168;
	add.s64 	%rd82, %rd1, %rd48;
	add.s64 	%rd81, %rd2, %rd48;
	cvt.u64.u32 	%rd49, %r82;
	shl.b64 	%rd50, %rd49, 2;
	and.b64  	%rd51, %rd50, 17179869168;
	mul.wide.s32 	%rd52, %r3, 4;
	add.s64 	%rd53, %rd51, %rd52;
	add.s64 	%rd80, %rd3, %rd53;
	neg.s32 	%r83, %r10;
$L__BB4_8:
	.pragma "nounroll";
	ld.global.nc.v4.f32 	{%f217, %f218, %f219, %f220}, [%rd80];
	ld.global.nc.v4.f32 	{%f221, %f222, %f223, %f224}, [%rd81];
	mul.f32 	%f225, %f218, %f222;
	fma.rn.f32 	%f226, %f217, %f221, %f225;
	fma.rn.f32 	%f227, %f219, %f223, %f226;
	fma.rn.f32 	%f228, %f220, %f224, %f227;
	add.f32 	%f347, %f347, %f228;
	ld.global.nc.v4.f32 	{%f229, %f230, %f231, %f232}, [%rd82];
	mul.f32 	%f233, %f218, %f230;
	fma.rn.f32 	%f234, %f217, %f229, %f233;
	fma.rn.f32 	%f235, %f219, %f231, %f234;
	fma.rn.f32 	%f236, %f220, %f232, %f235;
	add.f32 	%f348, %f348, %f236;
	add.s64 	%rd82, %rd82, 16;
	add.s64 	%rd81, %rd81, 16;
	add.s64 	%rd80, %rd80, 16;
	add.s32 	%r83, %r83, 1;
	setp.ne.s32 	%p8, %r83, 0;
	@%p8 bra 	$L__BB4_8;
$L__BB4_9:
	setp.eq.s32 	%p9, %r90, %r38;
	@%p9 bra 	$L__BB4_21;
	mul.lo.s32 	%r14, %r38, %r45;
	add.s32 	%r72, %r90, 1;
	max.s32 	%r15, %r38, %r72;
	sub.s32 	%r16, %r15, %r90;
	and.b32  	%r17, %r16, 7;
	sub.s32 	%r73, %r90, %r15;
	setp.gt.u32 	%p10, %r73, -8;
	@%p10 bra 	$L__BB4_13;
	and.b32  	%r74, %r16, -8;
	neg.s32 	%r88, %r74;
	add.s32 	%r87, %r14, %r90;
	mul.wide.s32 	%rd54, %r3, 4;
	add.s64 	%rd55, %rd54, %rd3;
	add.s64 	%rd14, %rd55, 16;
$L__BB4_12:
	.pragma "nounroll";
	mul.wide.s32 	%rd56, %r87, 4;
	add.s64 	%rd57, %rd2, %rd56;
	add.s64 	%rd58, %rd1, %rd56;
	mul.wide.s32 	%rd59, %r90, 4;
	add.s64 	%rd60, %rd14, %rd59;
	ld.global.nc.f32 	%f238, [%rd57];
	ld.global.nc.f32 	%f239, [%rd60+-16];
	fma.rn.f32 	%f240, %f238, %f239, %f347;
	ld.global.nc.f32 	%f241, [%rd58];
	fma.rn.f32 	%f242, %f239, %f241, %f348;
	ld.global.nc.f32 	%f243, [%rd57+4];
	ld.global.nc.f32 	%f244, [%rd60+-12];
	fma.rn.f32 	%f245, %f243, %f244, %f240;
	ld.global.nc.f32 	%f246, [%rd58+4];
	fma.rn.f32 	%f247, %f244, %f246, %f242;
	ld.global.nc.f32 	%f248, [%rd57+8];
	ld.global.nc.f32 	%f249, [%rd60+-8];
	fma.rn.f32 	%f250, %f248, %f249, %f245;
	ld.global.nc.f32 	%f251, [%rd58+8];
	fma.rn.f32 	%f252, %f249, %f251, %f247;
	ld.global.nc.f32 	%f253, [%rd57+12];
	ld.global.nc.f32 	%f254, [%rd60+-4];
	fma.rn.f32 	%f255, %f253, %f254, %f250;
	ld.global.nc.f32 	%f256, [%rd58+12];
	fma.rn.f32 	%f257, %f254, %f256, %f252;
	ld.global.nc.f32 	%f258, [%rd57+16];
	ld.global.nc.f32 	%f259, [%rd60];
	fma.rn.f32 	%f260, %f258, %f259, %f255;
	ld.global.nc.f32 	%f261, [%rd58+16];
	fma.rn.f32 	%f262, %f259, %f261, %f257;
	ld.global.nc.f32 	%f263, [%rd57+20];
	ld.global.nc.f32 	%f264, [%rd60+4];
	fma.rn.f32 	%f265, %f263, %f264, %f260;
	ld.global.nc.f32 	%f266, [%rd58+20];
	fma.rn.f32 	%f267, %f264, %f266, %f262;
	ld.global.nc.f32 	%f268, [%rd57+24];
	ld.global.nc.f32 	%f269, [%rd60+8];
	fma.rn.f32 	%f270, %f268, %f269, %f265;
	ld.global.nc.f32 	%f271, [%rd58+24];
	fma.rn.f32 	%f272, %f269, %f271, %f267;
	ld.global.nc.f32 	%f273, [%rd57+28];
	ld.global.nc.f32 	%f274, [%rd60+12];
	fma.rn.f32 	%f347, %f273, %f274, %f270;
	ld.global.nc.f32 	%f275, [%rd58+28];
	fma.rn.f32 	%f348, %f274, %f275, %f272;
	add.s32 	%r90, %r90, 8;
	add.s32 	%r88, %r88, 8;
	add.s32 	%r87, %r87, 8;
	setp.ne.s32 	%p11, %r88, 0;
	@%p11 bra 	$L__BB4_12;
$L__BB4_13:
	setp.eq.s32 	%p12, %r17, 0;
	@%p12 bra 	$L__BB4_21;
	and.b32  	%r33, %r15, 3;
	setp.lt.u32 	%p13, %r17, 4;
	@%p13 bra 	$L__BB4_16;
	add.s32 	%r75, %r90, %r14;
	mul.wide.s32 	%rd61, %r75, 4;
	add.s64 	%rd62, %rd2, %rd61;
	ld.global.nc.f32 	%f277, [%rd62];
	mul.wide.s32 	%rd63, %r90, 4;
	add.s64 	%rd64, %rd4, %rd63;
	ld.global.nc.f32 	%f278, [%rd64];
	fma.rn.f32 	%f279, %f277, %f278, %f347;
	add.s64 	%rd65, %rd1, %rd61;
	ld.global.nc.f32 	%f280, [%rd65];
	fma.rn.f32 	%f281, %f278, %f280, %f348;
	ld.global.nc.f32 	%f282, [%rd62+4];
	ld.global.nc.f32 	%f283, [%rd64+4];
	fma.rn.f32 	%f284, %f282, %f283, %f279;
	ld.global.nc.f32 	%f285, [%rd65+4];
	fma.rn.f32 	%f286, %f283, %f285, %f281;
	ld.global.nc.f32 	%f287, [%rd62+8];
	ld.global.nc.f32 	%f288, [%rd64+8];
	fma.rn.f32 	%f289, %f287, %f288, %f284;
	ld.global.nc.f32 	%f290, [%rd65+8];
	fma.rn.f32 	%f291, %f288, %f290, %f286;
	ld.global.nc.f32 	%f292, [%rd62+12];
	ld.global.nc.f32 	%f293, [%rd64+12];
	fma.rn.f32 	%f347, %f292, %f293, %f289;
	ld.global.nc.f32 	%f294, [%rd65+12];
	fma.rn.f32 	%f348, %f293, %f294, %f291;
	add.s32 	%r90, %r90, 4;
$L__BB4_16:
	setp.eq.s32 	%p14, %r33, 0;
	@%p14 bra 	$L__BB4_21;
	setp.eq.s32 	%p15, %r33, 1;
	@%p15 bra 	$L__BB4_19;
	add.s32 	%r76, %r90, %r14;
	mul.wide.s32 	%rd66, %r76, 4;
	add.s64 	%rd67, %rd2, %rd66;
	ld.global.nc.f32 	%f296, [%rd67];
	mul.wide.s32 	%rd68, %r90, 4;
	add.s64 	%rd69, %rd4, %rd68;
	ld.global.nc.f32 	%f297, [%rd69];
	fma.rn.f32 	%f298, %f296, %f297, %f347;
	add.s64 	%rd70, %rd1, %rd66;
	ld.global.nc.f32 	%f299, [%rd70];
	fma.rn.f32 	%f300, %f297, %f299, %f348;
	ld.global.nc.f32 	%f301, [%rd67+4];
	ld.global.nc.f32 	%f302, [%rd69+4];
	fma.rn.f32 	%f347, %f301, %f302, %f298;
	ld.global.nc.f32 	%f303, [%rd70+4];
	fma.rn.f32 	%f348, %f302, %f303, %f300;
	add.s32 	%r90, %r90, 2;
$L__BB4_19:
	and.b32  	%r77, %r15, 1;
	setp.eq.b32 	%p16, %r77, 1;
	not.pred 	%p17, %p16;
	@%p17 bra 	$L__BB4_21;
	add.s32 	%r78, %r90, %r14;
	mul.wide.s32 	%rd71, %r78, 4;
	add.s64 	%rd72, %rd2, %rd71;
	ld.global.nc.f32 	%f304, [%rd72];
	mul.wide.s32 	%rd73, %r90, 4;
	add.s64 	%rd74, %rd4, %rd73;
	ld.global.nc.f32 	%f305, [%rd74];
	fma.rn.f32 	%f347, %f304, %f305, %f347;
	add.s64 	%rd75, %rd1, %rd71;
	ld.global.nc.f32 	%f306, [%rd75];
	fma.rn.f32 	%f348, %f305, %f306, %f348;
$L__BB4_21:
	ld.param.u64 	%rd79, [_Z29swiglu_fused_kernel_optimizedPKfS0_S0_Pfiii_param_3];
	fma.rn.f32 	%f307, %f348, 0fBBBB989D, 0f3F000000;
	cvt.sat.f32.f32 	%f308, %f307;
	mov.f32 	%f309, 0f4B400001;
	mov.f32 	%f310, 0f437C0000;
	fma.rm.f32 	%f311, %f308, %f310, %f309;
	add.f32 	%f312, %f311, 0fCB40007F;
	neg.f32 	%f313, %f312;
	fma.rn.f32 	%f314, %f348, 0fBFB8AA3B, %f313;
	fma.rn.f32 	%f315, %f348, 0fB2A57060, %f314;
	mov.b32 	%r79, %f311;
	shl.b32 	%r80, %r79, 23;
	mov.b32 	%f316, %r80;
	ex2.approx.ftz.f32 	%f317, %f315;
	fma.rn.f32 	%f318, %f317, %f316, 0f3F800000;
	mov.f32 	%f319, 0f3F800000;
	div.approx.f32 	%f320, %f319, %f318;
	mul.f32 	%f321, %f348, %f320;
	mul.f32 	%f322, %f347, %f321;
	mad.lo.s32 	%r81, %r41, %r1, %r45;
	cvta.to.global.u64 	%rd76, %rd79;
	mul.wide.u32 	%rd77, %r81, 4;
	add.s64 	%rd78, %rd76, %rd77;
	st.global.f32 	[%rd78], %f322;
$L__BB4_22:
	ret;

}


// ===== COMPILED SASS (sm_100) =====

	.target	sm_100

	.elftype	@"ET_EXEC"


//--------------------- .note.nv.tkinfo           --------------------------
	.section	.note.nv.tkinfo,"",@"SHT_NOTE"
	.sectionflags	@"SHF_NOTE_NV_TKINFO"
	.tkinfo
        /*0018*/ 	.word	0x00000002
        /*0030*/ 	.string	""
        /*0030*/ 	.string	"ptxas"
        /*0030*/ 	.string	"Cuda compilation tools, release 13.0, V13.0.88"
        /*0030*/ 	.string	"Build cuda_13.0.r13.0/compiler.36424714_0"
        /*0030*/ 	.string	"-arch sm_100 -m 64 "



//--------------------- .note.nv.cuinfo           --------------------------
	.section	.note.nv.cuinfo,"",@"SHT_NOTE"
	.sectionflags	@"SHF_NOTE_NV_CUINFO"
        /*0018*/ 	.short	0x0002
        /*001a*/ 	.short	0x0064
        /*001c*/ 	.short	0x0082
	.zero		2


//--------------------- .nv.info                  --------------------------
	.section	.nv.info,"",@"SHT_CUDA_INFO"
	.align	4


	//----- nvinfo : EIATTR_REGCOUNT
	.align		4
        /*0000*/ 	.byte	0x04, 0x2f
        /*0002*/ 	.short	(.L_1 - .L_0)
	.align		4
.L_0:
        /*0004*/ 	.word	index@(_Z25rms_norm_kernel_optimizedPKfS0_Pfiif)
        /*0008*/ 	.word	0x00000025


	//----- nvinfo : EIATTR_FRAME_SIZE
	.align		4
.L_1:
        /*000c*/ 	.byte	0x04, 0x11
        /*000e*/ 	.short	(.L_3 - .L_2)
	.align		4
.L_2:
        /*0010*/ 	.word	index@($__internal_0_$__cuda_sm3x_div_rn_noftz_f32_slowpath)
        /*0014*/ 	.word	0x00000000


	//----- nvinfo : EIATTR_FRAME_SIZE
	.align		4
.L_3:
        /*0018*/ 	.byte	0x04, 0x11
        /*001a*/ 	.short	(.L_5 - .L_4)
	.align		4
.L_4:
        /*001c*/ 	.word	index@(_Z25rms_norm_kernel_optimizedPKfS0_Pfiif)
        /*0020*/ 	.word	0x00000000


	//----- nvinfo : EIATTR_REGCOUNT
	.align		4
.L_5:
        /*0024*/ 	.byte	0x04, 0x2f
        /*0026*/ 	.short	(.L_7 - .L_6)
	.align		4
.L_6:
        /*0028*/ 	.word	index@(_Z21rope_kernel_optimizedPfS_PKfS1_iiiii)
        /*002c*/ 	.word	0x00000028


	//----- nvinfo : EIATTR_FRAME_SIZE
	.align		4
.L_7:
        /*0030*/ 	.byte	0x04, 0x11
        /*0032*/ 	.short	(.L_9 - .L_8)
	.align		4
.L_8:
        /*0034*/ 	.word	index@(_Z21rope_kernel_optimizedPfS_PKfS1_iiiii)
        /*0038*/ 	.word	0x00000000


	//----- nvinfo : EIATTR_REGCOUNT
	.align		4
.L_9:
        /*003c*/ 	.byte	0x04, 0x2f
        /*003e*/ 	.short	(.L_11 - .L_10)
	.align		4
.L_10:
        /*0040*/ 	.word	index@(_Z32rope_precompute_kernel_optimizedPfS_iif)
        /*0044*/ 	.word	0x00000020


	//----- nvinfo : EIATTR_FRAME_SIZE
	.align		4
.L_11:
        /*0048*/ 	.byte	0x04, 0x11
        /*004a*/ 	.short	(.L_13 - .L_12)
	.align		4
.L_12:
        /*004c*/ 	.word	index@(_Z32rope_precompute_kernel_optimizedPfS_iif)
        /*0050*/ 	.word	0x00000000


	//----- nvinfo : EIATTR_REGCOUNT
	.align		4
.L_13:
        /*0054*/ 	.byte	0x04, 0x2f
        /*0056*/ 	.short	(.L_15 - .L_14)
	.align		4
.L_14:
        /*0058*/ 	.word	index@(_Z23swiglu_kernel_optimizedPKfS0_Pfii)
        /*005c*/ 	.word	0x00000020


	//----- nvinfo : EIATTR_FRAME_SIZE
	.align		4
.L_15:
        /*0060*/ 	.byte	0x04, 0x11
        /*0062*/ 	.short	(.L_17 - .L_16)
	.align		4
.L_16:
        /*0064*/ 	.word	index@(_Z23swiglu_kernel_optimizedPKfS0_Pfii)
        /*0068*/ 	.word	0x00000000


	//----- nvinfo : EIATTR_REGCOUNT
	.align		4
.L_17:
        /*006c*/ 	.byte	0x04, 0x2f
        /*006e*/ 	.short	(.L_19 - .L_18)
	.align		4
.L_18:
        /*0070*/ 	.word	index@(_Z29swiglu_fused_kernel_optimizedPKfS0_S0_Pfiii)
        /*0074*/ 	.word	0x00000024


	//----- nvinfo : EIATTR_FRAME_SIZE
	.align		4
.L_19:
        /*0078*/ 	.byte	0x04, 0x11
        /*007a*/ 	.short	(.L_21 - .L_20)
	.align		4
.L_20:
        /*007c*/ 	.word	index@(_Z29swiglu_fused_kernel_optimizedPKfS0_S0_Pfiii)
        /*0080*/ 	.word	0x00000000


	//----- nvinfo : EIATTR_MIN_STACK_SIZE
	.align		4
.L_21:
        /*0084*/ 	.byte	0x04, 0x12
        /*0086*/ 	.short	(.L_23 - .L_22)
	.align		4
.L_22:
        /*0088*/ 	.word	index@(_Z29swiglu_fused_kernel_optimizedPKfS0_S0_Pfiii)
        /*008c*/ 	.word	0x00000000


	//----- nvinfo : EIATTR_MIN_STACK_SIZE
	.align		4
.L_23:
        /*0090*/ 	.byte	0x04, 0x12
        /*0092*/ 	.short	(.L_25 - .L_24)
	.align		4
.L_24:
        /*0094*/ 	.word	index@(_Z23swiglu_kernel_optimizedPKfS0_Pfii)
        /*0098*/ 	.word	0x00000000


	//----- nvinfo : EIATTR_MIN_STACK_SIZE
	.align		4
.L_25:
        /*009c*/ 	.byte	0x04, 0x12
        /*009e*/ 	.short	(.L_27 - .L_26)
	.align		4
.L_26:
        /*00a0*/ 	.word	index@(_Z32rope_precompute_kernel_optimizedPfS_iif)
        /*00a4*/ 	.word	0x00000000


	//----- nvinfo : EIATTR_MIN_STACK_SIZE
	.align		4
.L_27:
        /*00a8*/ 	.byte	0x04, 0x12
        /*00aa*/ 	.short	(.L_29 - .L_28)
	.align		4
.L_28:
        /*00ac*/ 	.word	index@(_Z21rope_kernel_optimizedPfS_PKfS1_iiiii)
        /*00b0*/ 	.word	0x00000000


	//----- nvinfo : EIATTR_MIN_STACK_SIZE
	.align		4
.L_29:
        /*00b4*/ 	.byte	0x04, 0x12
        /*00b6*/ 	.short	(.L_31 - .L_30)
	.align		4
.L_30:
        /*00b8*/ 	.word	index@(_Z25rms_norm_kernel_optimizedPKfS0_Pfiif)
        /*00bc*/ 	.word	0x00000000
.L_31:


//--------------------- .nv.compat                --------------------------
	.section	.nv.compat,"",@"SHT_CUDA_COMPAT_INFO"
	.align	4
        /*0000*/ 	.byte	0x02, 0x09, 0x00, 0x00, 0x02, 0x02, 0x01, 0x00, 0x02, 0x05, 0x05, 0x00, 0x03, 0x07, 0x01, 0x01
        /*0010*/ 	.byte	0x02, 0x03, 0x00, 0x00, 0x02, 0x06, 0x01, 0x00, 0x04, 0x0b, 0x08, 0x00, 0x01, 0x00, 0x00, 0x00
        /*0020*/ 	.byte	0x00, 0x00, 0x00, 0x00


//--------------------- .nv.info._Z29swiglu_fused_kernel_optimizedPKfS0_S0_Pfiii --------------------------
	.section	.nv.info._Z29swiglu_fused_kernel_optimizedPKfS0_S0_Pfiii,"",@"SHT_CUDA_INFO"
	.sectionflags	@""
	.align	4


	//----- nvinfo : EIATTR_CUDA_API_VERSION
	.align		4
        /*0000*/ 	.byte	0x04, 0x37
        /*0002*/ 	.short	(.L_33 - .L_32)
.L_32:
        /*0004*/ 	.word	0x00000082


	//----- nvinfo : EIATTR_KPARAM_INFO
	.align		4
.L_33:
        /*0008*/ 	.byte	0x04, 0x17
        /*000a*/ 	.short	(.L_35 - .L_34)
.L_34:
        /*000c*/ 	.word	0x00000000
        /*0010*/ 	.short	0x0006
        /*0012*/ 	.short	0x0028
        /*0014*/ 	.byte	0x00, 0xf0, 0x11, 0x00


	//----- nvinfo : EIATTR_KPARAM_INFO
	.align		4
.L_35:
        /*0018*/ 	.byte	0x04, 0x17
        /*001a*/ 	.short	(.L_37 - .L_36)
.L_36:
        /*001c*/ 	.word	0x00000000
        /*0020*/ 	.short	0x0005
        /*0022*/ 	.short	0x0024
        /*0024*/ 	.byte	0x00, 0xf0, 0x11, 0x00


	//----- nvinfo : EIATTR_KPARAM_INFO
	.align		4
.L_37:
        /*0028*/ 	.byte	0x04, 0x17
        /*002a*/ 	.short	(.L_39 - .L_38)
.L_38:
        /*002c*/ 	.word	0x00000000
        /*0030*/ 	.short	0x0004
        /*0032*/ 	.short	0x0020
        /*0034*/ 	.byte	0x00, 0xf0, 0x11, 0x00


	//----- nvinfo : EIATTR_KPARAM_INFO
	.align		4
.L_39:
        /*0038*/ 	.byte	0x04, 0x17
        /*003a*/ 	.short	(.L_41 - .L_40)
.L_40:
        /*003c*/ 	.word	0x00000000
        /*0040*/ 	.short	0x0003
        /*0042*/ 	.short	0x0018
        /*0044*/ 	.byte	0x00, 0xf5, 0x21, 0x00


	//----- nvinfo : EIATTR_KPARAM_INFO
	.align		4
.L_41:
        /*0048*/ 	.byte	0x04, 0x17
        /*004a*/ 	.short	(.L_43 - .L_42)
.L_42:
        /*004c*/ 	.word	0x00000000
        /*0050*/ 	.short	0x0002
        /*0052*/ 	.short	0x0010
        /*0054*/ 	.byte	0x00, 0xf5, 0x21, 0x00


	//----- nvinfo : EIATTR_KPARAM_INFO
	.align		4
.L_43:
        /*0058*/ 	.byte	0x04, 0x17
        /*005a*/ 	.short	(.L_45 - .L_44)
.L_44:
        /*005c*/ 	.word	0x00000000
        /*0060*/ 	.short	0x0001
        /*0062*/ 	.short	0x0008
        /*0064*/ 	.byte	0x00, 0xf5, 0x21, 0x00


	//----- nvinfo : EIATTR_KPARAM_INFO
	.align		4
.L_45:
        /*0068*/ 	.byte	0x04, 0x17
        /*006a*/ 	.short	(.L_47 - .L_46)
.L_46:
        /*006c*/ 	.word	0x00000000
        /*0070*/ 	.short	0x0000
        /*0072*/ 	.short	0x0000
        /*0074*/ 	.byte	0x00, 0xf5, 0x21, 0x00


	//----- nvinfo : EIATTR_SPARSE_MMA_MASK
	.align		4
.L_47:
        /*0078*/ 	.byte	0x03, 0x50
        /*007a*/ 	.short	0x0000


	//----- nvinfo : EIATTR_MAXREG_COUNT
	.align		4
        /*007c*/ 	.byte	0x03, 0x1b
        /*007e*/ 	.short	0x00ff


	//----- nvinfo : EIATTR_MERCURY_ISA_VERSION
	.align		4
        /*0080*/ 	.byte	0x03, 0x5f
        /*0082*/ 	.short	0x0101


	//----- nvinfo : EIATTR_VRC_CTA_INIT_COUNT
	.align		4
        /*0084*/ 	.byte	0x02, 0x4a
	.zero		1
	.zero		1


	//----- nvinfo : EIATTR_EXIT_INSTR_OFFSETS
	.align		4
        /*0088*/ 	.byte	0x04, 0x1c
        /*008a*/ 	.short	(.L_49 - .L_48)


	//   ....[0]....
.L_48:
        /*008c*/ 	.word	0x000000a0


	//   ....[1]....
        /*0090*/ 	.word	0x00001810


	//----- nvinfo : EIATTR_CBANK_PARAM_SIZE
	.align		4
.L_49:
        /*0094*/ 	.byte	0x03, 0x19
        /*0096*/ 	.short	0x002c


	//----- nvinfo : EIATTR_PARAM_CBANK
	.align		4
        /*0098*/ 	.byte	0x04, 0x0a
        /*009a*/ 	.short	(.L_51 - .L_50)
	.align		4
.L_50:
        /*009c*/ 	.word	index@(.nv.constant0._Z29swiglu_fused_kernel_optimizedPKfS0_S0_Pfiii)
        /*00a0*/ 	.short	0x0380
        /*00a2*/ 	.short	0x002c


	//----- nvinfo : EIATTR_SW_WAR
	.align		4
.L_51:
        /*00a4*/ 	.byte	0x04, 0x36
        /*00a6*/ 	.short	(.L_53 - .L_52)
.L_52:
        /*00a8*/ 	.word	0x00000008
.L_53:


//--------------------- .nv.info._Z23swiglu_kernel_optimizedPKfS0_Pfii --------------------------
	.section	.nv.info._Z23swiglu_kernel_optimizedPKfS0_Pfii,"",@"SHT_CUDA_INFO"
	.sectionflags	@""
	.align	4


	//----- nvinfo : EIATTR_CUDA_API_VERSION
	.align		4
        /*0000*/ 	.byte	0x04, 0x37
        /*0002*/ 	.short	(.L_55 - .L_54)
.L_54:
        /*0004*/ 	.word	0x00000082


	//----- nvinfo : EIATTR_KPARAM_INFO
	.align		4
.L_55:
        /*0008*/ 	.byte	0x04, 0x17
        /*000a*/ 	.short	(.L_57 - .L_56)
.L_56:
        /*000c*/ 	.word	0x00000000
        /*0010*/ 	.short	0x0004
        /*0012*/ 	.short	0x001c
        /*0014*/ 	.byte	0x00, 0xf0, 0x11, 0x00


	//----- nvinfo : EIATTR_KPARAM_INFO
	.align		4
.L_57:
        /*0018*/ 	.byte	0x04, 0x17
        /*001a*/ 	.short	(.L_59 - .L_58)
.L_58:
        /*001c*/ 	.word	0x00000000
        /*0020*/ 	.short	0x0003
        /*0022*/ 	.short	0x0018
        /*0024*/ 	.byte	0x00, 0xf0, 0x11, 0x00


	//----- nvinfo : EIATTR_KPARAM_INFO
	.align		4
.L_59:
        /*0028*/ 	.byte	0x04, 0x17
        /*002a*/ 	.short	(.L_61 - .L_60)
.L_60:
        /*002c*/ 	.word	0x00000000
        /*0030*/ 	.short	0x0002
        /*0032*/ 	.short	0x0010
        /*0034*/ 	.byte	0x00, 0xf5, 0x21, 0x00


	//----- nvinfo : EIATTR_KPARAM_INFO
	.align		4
.L_61:
        /*0038*/ 	.byte	0x04, 0x17
        /*003a*/ 	.short	(.L_63 - .L_62)
.L_62:
        /*003c*/ 	.word	0x00000000
        /*0040*/ 	.short	0x0001
        /*0042*/ 	.short	0x0008
        /*0044*/ 	.byte	0x00, 0xf5, 0x21, 0x00


	//----- nvinfo : EIATTR_KPARAM_INFO
	.align		4
.L_63:
        /*0048*/ 	.byte	0x04, 0x17
        /*004a*/ 	.short	(.L_65 - .L_64)
.L_64:
        /*004c*/ 	.word	0x00000000
        /*0050*/ 	.short	0x0000
        /*0052*/ 	.short	0x0000
        /*0054*/ 	.byte	0x00, 0xf5, 0x21, 0x00


	//----- nvinfo : EIATTR_SPARSE_MMA_MASK
	.align		4
.L_65:
        /*0058*/ 	.byte	0x03, 0x50
        /*005a*/ 	.short	0x0000


	//----- nvinfo : EIATTR_MAXREG_COUNT
	.align		4
        /*005c*/ 	.byte	0x03, 0x1b
        /*005e*/ 	.short	0x00ff


	//----- nvinfo : EIATTR_MERCURY_ISA_VERSION
	.align		4
        /*0060*/ 	.byte	0x03, 0x5f
        /*0062*/ 	.short	0x0101


	//----- nvinfo : EIATTR_VRC_CTA_INIT_COUNT
	.align		4
        /*0064*/ 	.byte	0x02, 0x4a
	.zero		1
	.zero		1


	//----- nvinfo : EIATTR_EXIT_INSTR_OFFSETS
	.align		4
        /*0068*/ 	.byte	0x04, 0x1c
        /*006a*/ 	.short	(.L_67 - .L_66)


	//   ....[0]....
.L_66:
        /*006c*/ 	.word	0x00000040


	//   ....[1]....
        /*0070*/ 	.word	0x00001a70


	//   ....[2]....
        /*0074*/ 	.word	0x00001c40


	//----- nvinfo : EIATTR_CRS_STACK_SIZE
	.align		4
.L_67:
        /*0078*/ 	.byte	0x04, 0x1e
        /*007a*/ 	.short	(.L_69 - .L_68)
.L_68:
        /*007c*/ 	.word	0x00000000


	//----- nvinfo : EIATTR_CBANK_PARAM_SIZE
	.align		4
.L_69:
        /*0080*/ 	.byte	0x03, 0x19
        /*0082*/ 	.short	0x0020


	//----- nvinfo : EIATTR_PARAM_CBANK
	.align		4
        /*0084*/ 	.byte	0x04, 0x0a
        /*0086*/ 	.short	(.L_71 - .L_70)
	.align		4
.L_70:
        /*0088*/ 	.word	index@(.nv.constant0._Z23swiglu_kernel_optimizedPKfS0_Pfii)
        /*008c*/ 	.short	0x0380
        /*008e*/ 	.short	0x0020


	//----- nvinfo : EIATTR_SW_WAR
	.align		4
.L_71:
        /*0090*/ 	.byte	0x04, 0x36
        /*0092*/ 	.short	(.L_73 - .L_72)
.L_72:
        /*0094*/ 	.word	0x00000008
.L_73:


//--------------------- .nv.info._Z32rope_precompute_kernel_optimizedPfS_iif --------------------------
	.section	.nv.info._Z32rope_precompute_kernel_optimizedPfS_iif,"",@"SHT_CUDA_INFO"
	.sectionflags	@""
	.align	4


	//----- nvinfo : EIATTR_CUDA_API_VERSION
	.align		4
        /*0000*/ 	.byte	0x04, 0x37
        /*0002*/ 	.short	(.L_75 - .L_74)
.L_74:
        /*0004*/ 	.word	0x00000082


	//----- nvinfo : EIATTR_KPARAM_INFO
	.align		4
.L_75:
        /*0008*/ 	.byte	0x04, 0x17
        /*000a*/ 	.short	(.L_77 - .L_76)
.L_76:
        /*000c*/ 	.word	0x00000000
        /*0010*/ 	.short	0x0004
        /*0012*/ 	.short	0x0018
        /*0014*/ 	.byte	0x00, 0xf0, 0x11, 0x00


	//----- nvinfo : EIATTR_KPARAM_INFO
	.align		4
.L_77:
        /*0018*/ 	.byte	0x04, 0x17
        /*001a*/ 	.short	(.L_79 - .L_78)
.L_78:
        /*001c*/ 	.word	0x00000000
        /*0020*/ 	.short	0x0003
        /*0022*/ 	.short	0x0014
        /*0024*/ 	.byte	0x00, 0xf0, 0x11, 0x00


	//----- nvinfo : EIATTR_KPARAM_INFO
	.align		4
.L_79:
        /*0028*/ 	.byte	0x04, 0x17
        /*002a*/ 	.short	(.L_81 - .L_80)
.L_80:
        /*002c*/ 	.word	0x00000000
        /*0030*/ 	.short	0x0002
        /*0032*/ 	.short	0x0010
        /*0034*/ 	.byte	0x00, 0xf0, 0x11, 0x00


	//----- nvinfo : EIATTR_KPARAM_INFO
	.align		4
.L_81:
        /*0038*/ 	.byte	0x04, 0x17
        /*003a*/ 	.short	(.L_83 - .L_82)
.L_82:
        /*003c*/ 	.word	0x00000000
        /*0040*/ 	.short	0x0001
        /*0042*/ 	.short	0x0008
        /*0044*/ 	.byte	0x00, 0xf5, 0x21, 0x00


	//----- nvinfo : EIATTR_KPARAM_INFO
	.align		4
.L_83:
        /*0048*/ 	.byte	0x04, 0x17
        /*004a*/ 	.short	(.L_85 - .L_84)
.L_84:
        /*004c*/ 	.word	0x00000000
        /*0050*/ 	.short	0x0000
        /*0052*/ 	.short	0x0000
        /*0054*/ 	.byte	0x00, 0xf5, 0x21, 0x00


	//----- nvinfo : EIATTR_SPARSE_MMA_MASK
	.align		4
.L_85:
        /*0058*/ 	.byte	0x03, 0x50
        /*005a*/ 	.short	0x0000


	//----- nvinfo : EIATTR_MAXREG_COUNT
	.align		4
        /*005c*/ 	.byte	0x03, 0x1b
        /*005e*/ 	.short	0x00ff


	//----- nvinfo : EIATTR_MERCURY_ISA_VERSION
	.align		4
        /*0060*/ 	.byte	0x03, 0x5f
        /*0062*/ 	.short	0x0101


	//----- nvinfo : EIATTR_VRC_CTA_INIT_COUNT
	.align		4
        /*0064*/ 	.byte	0x02, 0x4a
	.zero		1
	.zero		1


	//----- nvinfo : EIATTR_EXIT_INSTR_OFFSETS
	.align		4
        /*0068*/ 	.byte	0x04, 0x1c
        /*006a*/ 	.short	(.L_87 - .L_86)


	//   ....[0]....
.L_86:
        /*006c*/ 	.word	0x00000040


	//   ....[1]....
        /*0070*/ 	.word	0x000000a0


	//   ....[2]....
        /*0074*/ 	.word	0x00000860


	//   ....[3]....
        /*0078*/ 	.word	0x00000c10


	//   ....[4]....
        /*007c*/ 	.word	0x00000df0


	//----- nvinfo : EIATTR_CRS_STACK_SIZE
	.align		4
.L_87:
        /*0080*/ 	.byte	0x04, 0x1e
        /*0082*/ 	.short	(.L_89 - .L_88)
.L_88:
        /*0084*/ 	.word	0x00000000


	//----- nvinfo : EIATTR_CBANK_PARAM_SIZE
	.align		4
.L_89:
        /*0088*/ 	.byte	0x03, 0x19
        /*008a*/ 	.short	0x001c


	//----- nvinfo : EIATTR_PARAM_CBANK
	.align		4
        /*008c*/ 	.byte	0x04, 0x0a
        /*008e*/ 	.short	(.L_91 - .L_90)
	.align		4
.L_90:
        /*0090*/ 	.word	index@(.nv.constant0._Z32rope_precompute_kernel_optimizedPfS_iif)
        /*0094*/ 	.short	0x0380
        /*0096*/ 	.short	0x001c


	//----- nvinfo : EIATTR_SW_WAR
	.align		4
.L_91:
        /*0098*/ 	.byte	0x04, 0x36
        /*009a*/ 	.short	(.L_93 - .L_92)
.L_92:
        /*009c*/ 	.word	0x00000008
.L_93:


//--------------------- .nv.info._Z21rope_kernel_optimizedPfS_PKfS1_iiiii --------------------------
	.section	.nv.info._Z21rope_kernel_optimizedPfS_PKfS1_iiiii,"",@"SHT_CUDA_INFO"
	.sectionflags	@""
	.align	4


	//----- nvinfo : EIATTR_CUDA_API_VERSION
	.align		4
        /*0000*/ 	.byte	0x04, 0x37
        /*0002*/ 	.short	(.L_95 - .L_94)
.L_94:
        /*0004*/ 	.word	0x00000082


	//----- nvinfo : EIATTR_KPARAM_INFO
	.align		4
.L_95:
        /*0008*/ 	.byte	0x04, 0x17
        /*000a*/ 	.short	(.L_97 - .L_96)
.L_96:
        /*000c*/ 	.word	0x00000000
        /*0010*/ 	.short	0x0008
        /*0012*/ 	.short	0x0030
        /*0014*/ 	.byte	0x00, 0xf0, 0x11, 0x00


	//----- nvinfo : EIATTR_KPARAM_INFO
	.align		4
.L_97:
        /*0018*/ 	.byte	0x04, 0x17
        /*001a*/ 	.short	(.L_99 - .L_98)
.L_98:
        /*001c*/ 	.word	0x00000000
        /*0020*/ 	.short	0x0007
        /*0022*/ 	.short	0x002c
        /*0024*/ 	.byte	0x00, 0xf0, 0x11, 0x00


	//----- nvinfo : EIATTR_KPARAM_INFO
	.align		4
.L_99:
        /*0028*/ 	.byte	0x04, 0x17
        /*002a*/ 	.short	(.L_101 - .L_100)
.L_100:
        /*002c*/ 	.word	0x00000000
        /*0030*/ 	.short	0x0006
        /*0032*/ 	.short	0x0028
        /*0034*/ 	.byte	0x00, 0xf0, 0x11, 0x00


	//----- nvinfo : EIATTR_KPARAM_INFO
	.align		4
.L_101:
        /*0038*/ 	.byte	0x04, 0x17
        /*003a*/ 	.short	(.L_103 - .L_102)
.L_102:
        /*003c*/ 	.word	0x00000000
        /*0040*/ 	.short	0x0005
        /*0042*/ 	.short	0x0024
        /*0044*/ 	.byte	0x00, 0xf0, 0x11, 0x00


	//----- nvinfo : EIATTR_KPARAM_INFO
	.align		4
.L_103:
        /*0048*/ 	.byte	0x04, 0x17
        /*004a*/ 	.short	(.L_105 - .L_104)
.L_104:
        /*004c*/ 	.word	0x00000000
        /*0050*/ 	.short	0x0004
        /*0052*/ 	.short	0x0020
        /*0054*/ 	.byte	0x00, 0xf0, 0x11, 0x00


	//----- nvinfo : EIATTR_KPARAM_INFO
	.align		4
.L_105:
        /*0058*/ 	.byte	0x04, 0x17
        /*005a*/ 	.short	(.L_107 - .L_106)
.L_106:
        /*005c*/ 	.word	0x00000000
        /*0060*/ 	.short	0x0003
        /*0062*/ 	.short	0x0018
        /*0064*/ 	.byte	0x00, 0xf5, 0x21, 0x00


	//----- nvinfo : EIATTR_KPARAM_INFO
	.align		4
.L_107:
        /*0068*/ 	.byte	0x04, 0x17
        /*006a*/ 	.short	(.L_109 - .L_108)
.L_108:
        /*006c*/ 	.word	0x00000000
        /*0070*/ 	.short	0x0002
        /*0072*/ 	.short	0x0010
        /*0074*/ 	.byte	0x00, 0xf5, 0x21, 0x00


	//----- nvinfo : EIATTR_KPARAM_INFO
	.align		4
.L_109:
        /*0078*/ 	.byte	0x04, 0x17
        /*007a*/ 	.short	(.L_111 - .L_110)
.L_110:
        /*007c*/ 	.word	0x00000000
        /*0080*/ 	.short	0x0001
        /*0082*/ 	.short	0x0008
        /*0084*/ 	.byte	0x00, 0xf5, 0x21, 0x00


	//----- nvinfo : EIATTR_KPARAM_INFO
	.align		4
.L_111:
        /*0088*/ 	.byte	0x04, 0x17
        /*008a*/ 	.short	(.L_113 - .L_112)
.L_112:
        /*008c*/ 	.word	0x00000000
        /*0090*/ 	.short	0x0000
        /*0092*/ 	.short	0x0000
        /*0094*/ 	.byte	0x00, 0xf5, 0x21, 0x00


	//----- nvinfo : EIATTR_SPARSE_MMA_MASK
	.align		4
.L_113:
        /*0098*/ 	.byte	0x03, 0x50
        /*009a*/ 	.short	0x0000


	//----- nvinfo : EIATTR_MAXREG_COUNT
	.align		4
        /*009c*/ 	.byte	0x03, 0x1b
        /*009e*/ 	.short	0x00ff


	//----- nvinfo : EIATTR_MERCURY_ISA_VERSION
	.align		4
        /*00a0*/ 	.byte	0x03, 0x5f
        /*00a2*/ 	.short	0x0101


	//----- nvinfo : EIATTR_VRC_CTA_INIT_COUNT
	.align		4
        /*00a4*/ 	.byte	0x02, 0x4a
	.zero		1
	.zero		1


	//----- nvinfo : EIATTR_EXIT_INSTR_OFFSETS
	.align		4
        /*00a8*/ 	.byte	0x04, 0x1c
        /*00aa*/ 	.short	(.L_115 - .L_114)


	//   ....[0]....
.L_114:
        /*00ac*/ 	.word	0x00000090


	//   ....[1]....
        /*00b0*/ 	.word	0x00000120


	//   ....[2]....
        /*00b4*/ 	.word	0x00000690


	//   ....[3]....
        /*00b8*/ 	.word	0x00000d20


	//----- nvinfo : EIATTR_CRS_STACK_SIZE
	.align		4
.L_115:
        /*00bc*/ 	.byte	0x04, 0x1e
        /*00be*/ 	.short	(.L_117 - .L_116)
.L_116:
        /*00c0*/ 	.word	0x00000000


	//----- nvinfo : EIATTR_CBANK_PARAM_SIZE
	.align		4
.L_117:
        /*00c4*/ 	.byte	0x03, 0x19
        /*00c6*/ 	.short	0x0034


	//----- nvinfo : EIATTR_PARAM_CBANK
	.align		4
        /*00c8*/ 	.byte	0x04, 0x0a
        /*00ca*/ 	.short	(.L_119 - .L_118)
	.align		4
.L_118:
        /*00cc*/ 	.word	index@(.nv.constant0._Z21rope_kernel_optimizedPfS_PKfS1_iiiii)
        /*00d0*/ 	.short	0x0380
        /*00d2*/ 	.short	0x0034


	//----- nvinfo : EIATTR_SW_WAR
	.align		4
.L_119:
        /*00d4*/ 	.byte	0x04, 0x36
        /*00d6*/ 	.short	(.L_121 - .L_120)
.L_120:
        /*00d8*/ 	.word	0x00000008
.L_121:


//--------------------- .nv.info._Z25rms_norm_kernel_optimizedPKfS0_Pfiif --------------------------
	.section	.nv.info._Z25rms_norm_kernel_optimizedPKfS0_Pfiif,"",@"SHT_CUDA_INFO"
	.sectionflags	@""
	.align	4


	//----- nvinfo : EIATTR_CUDA_API_VERSION
	.align		4
        /*0000*/ 	.byte	0x04, 0x37
        /*0002*/ 	.short	(.L_123 - .L_122)
.L_122:
        /*0004*/ 	.word	0x00000082


	//----- nvinfo : EIATTR_KPARAM_INFO
	.align		4
.L_123:
        /*0008*/ 	.byte	0x04, 0x17
        /*000a*/ 	.short	(.L_125 - .L_124)
.L_124:
        /*000c*/ 	.word	0x00000000
        /*0010*/ 	.short	0x0005
        /*0012*/ 	.short	0x0020
        /*0014*/ 	.byte	0x00, 0xf0, 0x11, 0x00


	//----- nvinfo : EIATTR_KPARAM_INFO
	.align		4
.L_125:
        /*0018*/ 	.byte	0x04, 0x17
        /*001a*/ 	.short	(.L_127 - .L_126)
.L_126:
        /*001c*/ 	.word	0x00000000
        /*0020*/ 	.short	0x0004
        /*0022*/ 	.short	0x001c
        /*0024*/ 	.byte	0x00, 0xf0, 0x11, 0x00


	//----- nvinfo : EIATTR_KPARAM_INFO
	.align		4
.L_127:
        /*0028*/ 	.byte	0x04, 0x17
        /*002a*/ 	.short	(.L_129 - .L_128)
.L_128:
        /*002c*/ 	.word	0x00000000
        /*0030*/ 	.short	0x0003
        /*0032*/ 	.short	0x0018
        /*0034*/ 	.byte	0x00, 0xf0, 0x11, 0x00


	//----- nvinfo : EIATTR_KPARAM_INFO
	.align		4
.L_129:
        /*0038*/ 	.byte	0x04, 0x17
        /*003a*/ 	.short	(.L_131 - .L_130)
.L_130:
        /*003c*/ 	.word	0x00000000
        /*0040*/ 	.short	0x0002
        /*0042*/ 	.short	0x0010
        /*0044*/ 	.byte	0x00, 0xf5, 0x21, 0x00


	//----- nvinfo : EIATTR_KPARAM_INFO
	.align		4
.L_131:
        /*0048*/ 	.byte	0x04, 0x17
        /*004a*/ 	.short	(.L_133 - .L_132)
.L_132:
        /*004c*/ 	.word	0x00000000
        /*0050*/ 	.short	0x0001
        /*0052*/ 	.short	0x0008
        /*0054*/ 	.byte	0x00, 0xf5, 0x21, 0x00


	//----- nvinfo : EIATTR_KPARAM_INFO
	.align		4
.L_133:
        /*0058*/ 	.byte	0x04, 0x17
        /*005a*/ 	.short	(.L_135 - .L_134)
.L_134:
        /*005c*/ 	.word	0x00000000
        /*0060*/ 	.short	0x0000
        /*0062*/ 	.short	0x0000
        /*0064*/ 	.byte	0x00, 0xf5, 0x21, 0x00


	//----- nvinfo : EIATTR_SPARSE_MMA_MASK
	.align		4
.L_135:
        /*0068*/ 	.byte	0x03, 0x50
        /*006a*/ 	.short	0x0000


	//----- nvinfo : EIATTR_MAXREG_COUNT
	.align		4
        /*006c*/ 	.byte	0x03, 0x1b
        /*006e*/ 	.short	0x00ff


	//----- nvinfo : EIATTR_NUM_BARRIERS
	.align		4
        /*0070*/ 	.byte	0x02, 0x4c
        /*0072*/ 	.byte	0x01
	.zero		1


	//----- nvinfo : EIATTR_MERCURY_ISA_VERSION
	.align		4
        /*0074*/ 	.byte	0x03, 0x5f
        /*0076*/ 	.short	0x0101


	//----- nvinfo : EIATTR_COOP_GROUP_MASK_REGIDS
	.align		4
        /*0078*/ 	.byte	0x04, 0x29
        /*007a*/ 	.short	(.L_137 - .L_136)


	//   ....[0]....
.L_136:
        /*007c*/ 	.word	0xffffffff


	//   ....[1]....
        /*0080*/ 	.word	0xffffffff


	//   ....[2]....
        /*0084*/ 	.word	0xffffffff


	//   ....[3]....
        /*0088*/ 	.word	0xffffffff


	//   ....[4]....
        /*008c*/ 	.word	0xffffffff


	//   ....[5]....
        /*0090*/ 	.word	0xffffffff


	//   ....[6]....
        /*0094*/ 	.word	0xffffffff


	//   ....[7]....
        /*0098*/ 	.word	0xffffffff


	//   ....[8]....
        /*009c*/ 	.word	0xffffffff


	//   ....[9]....
        /*00a0*/ 	.word	0xffffffff


	//   ....[10]....
        /*00a4*/ 	.word	0x05000008


	//   ....[11]....
        /*00a8*/ 	.word	0x05000008


	//   ....[12]....
        /*00ac*/ 	.word	0x05000008


	//   ....[13]....
        /*00b0*/ 	.word	0x05000008


	//   ....[14]....
        /*00b4*/ 	.word	0x05000008


	//----- nvinfo : EIATTR_COOP_GROUP_INSTR_OFFSETS
	.align		4
.L_137:
        /*00b8*/ 	.byte	0x04, 0x28
        /*00ba*/ 	.short	(.L_139 - .L_138)


	//   ....[0]....
.L_138:
        /*00bc*/ 	.word	0x00000820


	//   ....[1]....
        /*00c0*/ 	.word	0x00000880


	//   ....[2]....
        /*00c4*/ 	.word	0x000008b0


	//   ....[3]....
        /*00c8*/ 	.word	0x000008e0


	//   ....[4]....
        /*00cc*/ 	.word	0x00000900


	//   ....[5]....
        /*00d0*/ 	.word	0x00000a20


	//   ....[6]....
        /*00d4*/ 	.word	0x00000a40


	//   ....[7]....
        /*00d8*/ 	.word	0x00000a60


	//   ....[8]....
        /*00dc*/ 	.word	0x00000a80


	//   ....[9]....
        /*00e0*/ 	.word	0x00000aa0


	//   ....[10]....
        /*00e4*/ 	.word	0x00001620


	//   ....[11]....
        /*00e8*/ 	.word	0x00001690


	//   ....[12]....
        /*00ec*/ 	.word	0x00001700


	//   ....[13]....
        /*00f0*/ 	.word	0x00001770


	//   ....[14]....
        /*00f4*/ 	.word	0x000017e0


	//----- nvinfo : EIATTR_VRC_CTA_INIT_COUNT
	.align		4
.L_139:
        /*00f8*/ 	.byte	0x02, 0x4a
	.zero		1
	.zero		1


	//----- nvinfo : EIATTR_EXIT_INSTR_OFFSETS
	.align		4
        /*00fc*/ 	.byte	0x04, 0x1c
        /*00fe*/ 	.short	(.L_141 - .L_140)


	//   ....[0]....
.L_140:
        /*0100*/ 	.word	0x00000040


	//   ....[1]....
        /*0104*/ 	.word	0x000014f0


	//   ....[2]....
        /*0108*/ 	.word	0x000015d0


	//----- nvinfo : EIATTR_CRS_STACK_SIZE
	.align		4
.L_141:
        /*010c*/ 	.byte	0x04, 0x1e
        /*010e*/ 	.short	(.L_143 - .L_142)
.L_142:
        /*0110*/ 	.word	0x00000000


	//----- nvinfo : EIATTR_CBANK_PARAM_SIZE
	.align		4
.L_143:
        /*0114*/ 	.byte	0x03, 0x19
        /*0116*/ 	.short	0x0024


	//----- nvinfo : EIATTR_PARAM_CBANK
	.align		4
        /*0118*/ 	.byte	0x04, 0x0a
        /*011a*/ 	.short	(.L_145 - .L_144)
	.align		4
.L_144:
        /*011c*/ 	.word	index@(.nv.constant0._Z25rms_norm_kernel_optimizedPKfS0_Pfiif)
        /*0120*/ 	.short	0x0380
        /*0122*/ 	.short	0x0024


	//----- nvinfo : EIATTR_SW_WAR
	.align		4
.L_145:
        /*0124*/ 	.byte	0x04, 0x36
        /*0126*/ 	.short	(.L_147 - .L_146)
.L_146:
        /*0128*/ 	.word	0x00000008
.L_147:


//--------------------- .nv.callgraph             --------------------------
	.section	.nv.callgraph,"",@"SHT_CUDA_CALLGRAPH"
	.align	4
	.sectionentsize	8
	.align		4
        /*0000*/ 	.word	0x00000000
	.align		4
        /*0004*/ 	.word	0xffffffff
	.align		4
        /*0008*/ 	.word	0x00000000
	.align		4
        /*000c*/ 	.word	0xfffffffe
	.align		4
        /*0010*/ 	.word	0x00000000
	.align		4
        /*0014*/ 	.word	0xfffffffd
	.align		4
        /*0018*/ 	.word	0x00000000
	.align		4
        /*001c*/ 	.word	0xfffffffc


//--------------------- .text._Z29swiglu_fused_kernel_optimizedPKfS0_S0_Pfiii --------------------------
	.section	.text._Z29swiglu_fused_kernel_optimizedPKfS0_S0_Pfiii,"ax",@progbits
	.align	128
        .global         _Z29swiglu_fused_kernel_optimizedPKfS0_S0_Pfiii
        .type           _Z29swiglu_fused_kernel_optimizedPKfS0_S0_Pfiii,@function
        .size           _Z29swiglu_fused_kernel_optimizedPKfS0_S0_Pfiii,(.L_x_68 - _Z29swiglu_fused_kernel_optimizedPKfS0_S0_Pfiii)
        .other          _Z29swiglu_fused_kernel_optimizedPKfS0_S0_Pfiii,@"STO_CUDA_ENTRY STV_DEFAULT"
_Z29swiglu_fused_kernel_optimizedPKfS0_S0_Pfiii:
.text._Z29swiglu_fused_kernel_optimizedPKfS0_S0_Pfiii:
[----:B------:R-:W-:Y:S01]  /*0000*/  LDC R1, c[0x0][0x37c] ;  /* 0x0000df00ff017b82 */ /* 0x000fe20000000800 */
[----:B------:R-:W0:Y:S07]  /*0010*/  S2R R27, SR_TID.X ;  /* 0x00000000001b7919 */ /* 0x000e2e0000002100 */
[----:B------:R-:W0:Y:S01]  /*0020*/  S2UR UR5, SR_CTAID.Y ;  /* 0x00000000000579c3 */ /* 0x000e220000002600 */
[----:B------:R-:W1:Y:S07]  /*0030*/  LDCU UR6, c[0x0][0x3a8] ;  /* 0x00007500ff0677ac */ /* 0x000e6e0008000800 */
[----:B------:R-:W0:Y:S08]  /*0040*/  LDC R0, c[0x0][0x360] ;  /* 0x0000d800ff007b82 */ /* 0x000e300000000800 */
[----:B------:R-:W2:Y:S08]  /*0050*/  S2UR UR4, SR_CTAID.X ;  /* 0x00000000000479c3 */ /* 0x000eb00000002500 */
[----:B------:R-:W2:Y:S01]  /*0060*/  LDC R2, c[0x0][0x3a0] ;  /* 0x0000e800ff027b82 */ /* 0x000ea20000000800 */
[----:B0-----:R-:W-:-:S05]  /*0070*/  IMAD R27, R0, UR5, R27 ;  /* 0x00000005001b7c24 */ /* 0x001fca000f8e021b */
[----:B-1----:R-:W-:-:S04]  /*0080*/  ISETP.GE.AND P0, PT, R27, UR6, PT ;  /* 0x000000061b007c0c */ /* 0x002fc8000bf06270 */
[----:B--2---:R-:W-:-:S13]  /*0090*/  ISETP.LE.OR P0, PT, R2, UR4, P0 ;  /* 0x0000000402007c0c */ /* 0x004fda0008703670 */
[----:B------:R-:W-:Y:S05]  /*00a0*/  @P0 EXIT ;  /* 0x000000000000094d */ /* 0x000fea0003800000 */
[----:B------:R-:W0:Y:S01]  /*00b0*/  LDC R2, c[0x0][0x3a4] ;  /* 0x0000e900ff027b82 */ /* 0x000e220000000800 */
[----:B------:R-:W1:Y:S01]  /*00c0*/  LDCU.64 UR6, c[0x0][0x358] ;  /* 0x00006b00ff0677ac */ /* 0x000e620008000a00 */
[----:B------:R-:W-:Y:S01]  /*00d0*/  HFMA2 R16, -RZ, RZ, 0, 0 ;  /* 0x00000000ff107431 */ /* 0x000fe200000001ff */
[----:B------:R-:W-:-:S05]  /*00e0*/  MOV R26, RZ ;  /* 0x000000ff001a7202 */ /* 0x000fca0000000f00 */
[----:B------:R-:W2:Y:S01]  /*00f0*/  LDC.64 R28, c[0x0][0x380] ;  /* 0x0000e000ff1c7b82 */ /* 0x000ea20000000a00 */
[C---:B0-----:R-:W-:Y:S01]  /*0100*/  ISETP.GE.AND P0, PT, R2.reuse, 0x4, PT ;  /* 0x000000040200780c */ /* 0x041fe20003f06270 */
[C---:B------:R-:W-:Y:S01]  /*0110*/  IMAD R25, R2.reuse, UR4, RZ ;  /* 0x0000000402197c24 */ /* 0x040fe2000f8e02ff */
[----:B------:R-:W-:-:S03]  /*0120*/  LOP3.LUT R24, R2, 0xfffffffc, RZ, 0xc0, !PT ;  /* 0xfffffffc02187812 */ /* 0x000fc600078ec0ff */
[----:B--2---:R-:W-:-:S08]  /*0130*/  IMAD.WIDE R28, R25, 0x4, R28 ;  /* 0x00000004191c7825 */ /* 0x004fd000078e021c */
[----:B-1----:R-:W-:Y:S05]  /*0140*/  @!P0 BRA `(.L_x_0) ;  /* 0x0000000c00488947 */ /* 0x002fea0003800000 */
[----:B------:R-:W-:Y:S02]  /*0150*/  IADD3 R0, PT, PT, R24, -0x1, RZ ;  /* 0xffffffff18007810 */ /* 0x000fe40007ffe0ff */
[----:B------:R-:W-:Y:S02]  /*0160*/  MOV R26, RZ ;  /* 0x000000ff001a7202 */ /* 0x000fe40000000f00 */
[C---:B------:R-:W-:Y:S02]  /*0170*/  ISETP.GE.U32.AND P0, PT, R0.reuse, 0x1c, PT ;  /* 0x0000001c0000780c */ /* 0x040fe40003f06070 */
[----:B------:R-:W-:Y:S02]  /*0180*/  MOV R4, RZ ;  /* 0x000000ff00047202 */ /* 0x000fe40000000f00 */
[----:B------:R-:W-:Y:S02]  /*0190*/  MOV R16, RZ ;  /* 0x000000ff00107202 */ /* 0x000fe40000000f00 */
[----:B------:R-:W-:-:S07]  /*01a0*/  LEA.HI R0, R0, 0x1, RZ, 0x1e ;  /* 0x0000000100007811 */ /* 0x000fce00078ff0ff */
[----:B------:R-:W-:Y:S05]  /*01b0*/  @!P0 BRA `(.L_x_1) ;  /* 0x00000008005c8947 */ /* 0x000fea0003800000 */
[----:B------:R-:W-:Y:S01]  /*01c0*/  LOP3.LUT R0, R0, 0x7ffffff8, RZ, 0xc0, !PT ;  /* 0x7ffffff800007812 */ /* 0x000fe200078ec0ff */
[----:B------:R-:W-:Y:S02]  /*01d0*/  HFMA2 R26, -RZ, RZ, 0, 0 ;  /* 0x00000000ff1a7431 */ /* 0x000fe400000001ff */
[----:B------:R-:W-:Y:S01]  /*01e0*/  IMAD R3, R27, R2, RZ ;  /* 0x000000021b037224 */ /* 0x000fe200078e02ff */
[----:B------:R-:W-:Y:S02]  /*01f0*/  MOV R2, 0x10 ;  /* 0x0000001000027802 */ /* 0x000fe40000000f00 */
[----:B------:R-:W-:-:S07]  /*0200*/  IADD3 R0, PT, PT, -R0, RZ, RZ ;  /* 0x000000ff00007210 */ /* 0x000fce0007ffe1ff */
.L_x_2:
[----:B------:R-:W0:Y:S01]  /*0210*/  LDC.64 R22, c[0x0][0x388] ;  /* 0x0000e200ff167b82 */ /* 0x000e220000000a00 */
[----:B------:R-:W-:Y:S02]  /*0220*/  IADD3 R4, PT, PT, R2, -0x10, RZ ;  /* 0xfffffff002047810 */ /* 0x000fe40007ffe0ff */
[----:B------:R-:W-:Y:S02]  /*0230*/  SHF.R.U32.HI R33, RZ, 0x2, R3 ;  /* 0x00000002ff217819 */ /* 0x000fe40000011603 */
[----:B------:R-:W-:-:S03]  /*0240*/  SHF.R.U32.HI R31, RZ, 0x2, R4 ;  /* 0x00000002ff1f7819 */ /* 0x000fc60000011604 */
[----:B------:R-:W1:Y:S02]  /*0250*/  LDC.64 R20, c[0x0][0x390] ;  /* 0x0000e400ff147b82 */ /* 0x000e640000000a00 */
[----:B------:R-:W-:-:S05]  /*0260*/  IMAD.WIDE.U32 R30, R31, 0x10, R28 ;  /* 0x000000101f1e7825 */ /* 0x000fca00078e001c */
[----:B------:R-:W2:Y:S01]  /*0270*/  LDG.E.128.CONSTANT R4, desc[UR6][R30.64] ;  /* 0x000000061e047981 */ /* 0x000ea2000c1e9d00 */
[----:B0-----:R-:W-:-:S06]  /*0280*/  IMAD.WIDE.U32 R12, R33, 0x10, R22 ;  /* 0x00000010210c7825 */ /* 0x001fcc00078e0016 */
[----:B------:R-:W2:Y:S01]  /*0290*/  LDG.E.128.CONSTANT R12, desc[UR6][R12.64] ;  /* 0x000000060c0c7981 */ /* 0x000ea2000c1e9d00 */
[----:B-1----:R-:W-:-:S04]  /*02a0*/  IMAD.WIDE.U32 R32, R33, 0x10, R20 ;  /* 0x0000001021207825 */ /* 0x002fc800078e0014 */
[----:B--2---:R-:W-:-:S04]  /*02b0*/  FMUL R9, R5, R13 ;  /* 0x0000000d05097220 */ /* 0x004fc80000400000 */
[----:B------:R-:W-:-:S04]  /*02c0*/  FFMA R9, R4, R12, R9 ;  /* 0x0000000c04097223 */ /* 0x000fc80000000009 */
[----:B------:R-:W-:Y:S02]  /*02d0*/  FFMA R14, R6, R14, R9 ;  /* 0x0000000e060e7223 */ /* 0x000fe40000000009 */
[----:B------:R-:W2:Y:S02]  /*02e0*/  LDG.E.128.CONSTANT R8, desc[UR6][R32.64] ;  /* 0x0000000620087981 */ /* 0x000ea4000c1e9d00 */
[----:B------:R-:W-:Y:S01]  /*02f0*/  FFMA R15, R7, R15, R14 ;  /* 0x0000000f070f7223 */ /* 0x000fe2000000000e */
[----:B--2---:R-:W-:Y:S01]  /*0300*/  FMUL R9, R5, R9 ;  /* 0x0000000905097220 */ /* 0x004fe20000400000 */
[----:B------:R-:W-:-:S04]  /*0310*/  IADD3 R5, PT, PT, R3, 0x4, RZ ;  /* 0x0000000403057810 */ /* 0x000fc80007ffe0ff */
[----:B------:R-:W-:Y:S01]  /*0320*/  SHF.R.U32.HI R5, RZ, 0x2, R5 ;  /* 0x00000002ff057819 */ /* 0x000fe20000011605 */
[----:B------:R-:W-:-:S04]  /*0330*/  FFMA R9, R4, R8, R9 ;  /* 0x0000000804097223 */ /* 0x000fc80000000009 */
[----:B------:R-:W-:-:S04]  /*0340*/  IMAD.WIDE.U32 R12, R5, 0x10, R22 ;  /* 0x00000010050c7825 */ /* 0x000fc800078e0016 */
[----:B------:R-:W-:Y:S02]  /*0350*/  FADD R8, R15, R16 ;  /* 0x000000100f087221 */ /* 0x000fe40000000000 */
[----:B------:R-:W2:Y:S04]  /*0360*/  LDG.E.128.CONSTANT R16, desc[UR6][R30.64+0x10] ;  /* 0x000010061e107981 */ /* 0x000ea8000c1e9d00 */
[----:B------:R-:W2:Y:S01]  /*0370*/  LDG.E.128.CONSTANT R12, desc[UR6][R12.64] ;  /* 0x000000060c0c7981 */ /* 0x000ea2000c1e9d00 */
[----:B------:R-:W-:-:S04]  /*0380*/  IMAD.WIDE.U32 R4, R5, 0x10, R20 ;  /* 0x0000001005047825 */ /* 0x000fc800078e0014 */
[----:B------:R-:W-:-:S04]  /*0390*/  FFMA R10, R6, R10, R9 ;  /* 0x0000000a060a7223 */ /* 0x000fc80000000009 */
[----:B------:R-:W-:Y:S02]  /*03a0*/  FFMA R11, R7, R11, R10 ;  /* 0x0000000b070b7223 */ /* 0x000fe4000000000a */
[----:B------:R-:W3:Y:S02]  /*03b0*/  LDG.E.128.CONSTANT R4, desc[UR6][R4.64] ;  /* 0x0000000604047981 */ /* 0x000ee4000c1e9d00 */
[----:B------:R-:W-:Y:S01]  /*03c0*/  FADD R26, R11, R26 ;  /* 0x0000001a0b1a7221 */ /* 0x000fe20000000000 */
[----:B--2---:R-:W-:-:S04]  /*03d0*/  FMUL R9, R17, R13 ;  /* 0x0000000d11097220 */ /* 0x004fc80000400000 */
[----:B------:R-:W-:-:S04]  /*03e0*/  FFMA R9, R16, R12, R9 ;  /* 0x0000000c10097223 */ /* 0x000fc80000000009 */
[----:B------:R-:W-:Y:S01]  /*03f0*/  FFMA R14, R18, R14, R9 ;  /* 0x0000000e120e7223 */ /* 0x000fe20000000009 */
[----:B------:R-:W-:Y:S01]  /*0400*/  IADD3 R9, PT, PT, R3, 0x8, RZ ;  /* 0x0000000803097810 */ /* 0x000fe20007ffe0ff */
[----:B---3--:R-:W-:-:S03]  /*0410*/  FMUL R17, R17, R5 ;  /* 0x0000000511117220 */ /* 0x008fc60000400000 */
[----:B------:R-:W-:Y:S01]  /*0420*/  SHF.R.U32.HI R9, RZ, 0x2, R9 ;  /* 0x00000002ff097819 */ /* 0x000fe20000011609 */
[----:B------:R-:W-:Y:S01]  /*0430*/  FFMA R17, R16, R4, R17 ;  /* 0x0000000410117223 */ /* 0x000fe20000000011 */
[----:B------:R-:W-:-:S03]  /*0440*/  FFMA R15, R19, R15, R14 ;  /* 0x0000000f130f7223 */ /* 0x000fc6000000000e */
[----:B------:R-:W-:Y:S01]  /*0450*/  FFMA R6, R18, R6, R17 ;  /* 0x0000000612067223 */ /* 0x000fe20000000011 */
[----:B------:R-:W-:-:S04]  /*0460*/  IMAD.WIDE.U32 R12, R9, 0x10, R22 ;  /* 0x00000010090c7825 */ /* 0x000fc800078e0016 */
[----:B------:R-:W-:Y:S01]  /*0470*/  FADD R16, R8, R15 ;  /* 0x0000000f08107221 */ /* 0x000fe20000000000 */
[----:B------:R-:W-:Y:S01]  /*0480*/  FFMA R19, R19, R7, R6 ;  /* 0x0000000713137223 */ /* 0x000fe20000000006 */
[----:B------:R-:W-:Y:S01]  /*0490*/  IMAD.WIDE.U32 R8, R9, 0x10, R20 ;  /* 0x0000001009087825 */ /* 0x000fe200078e0014 */
[----:B------:R-:W2:Y:S04]  /*04a0*/  LDG.E.128.CONSTANT R4, desc[UR6][R30.64+0x20] ;  /* 0x000020061e047981 */ /* 0x000ea8000c1e9d00 */
[----:B------:R-:W2:Y:S04]  /*04b0*/  LDG.E.128.CONSTANT R12, desc[UR6][R12.64] ;  /* 0x000000060c0c7981 */ /* 0x000ea8000c1e9d00 */
[----:B------:R-:W3:Y:S01]  /*04c0*/  LDG.E.128.CONSTANT R8, desc[UR6][R8.64] ;  /* 0x0000000608087981 */ /* 0x000ee2000c1e9d00 */
[----:B------:R-:W-:Y:S01]  /*04d0*/  FADD R26, R26, R19 ;  /* 0x000000131a1a7221 */ /* 0x000fe20000000000 */
[----:B--2---:R-:W-:-:S04]  /*04e0*/  FMUL R17, R5, R13 ;  /* 0x0000000d05117220 */ /* 0x004fc80000400000 */
[----:B------:R-:W-:Y:S01]  /*04f0*/  FFMA R17, R4, R12, R17 ;  /* 0x0000000c04117223 */ /* 0x000fe20000000011 */
[----:B---3--:R-:W-:-:S03]  /*0500*/  FMUL R5, R5, R9 ;  /* 0x0000000905057220 */ /* 0x008fc60000400000 */
[----:B------:R-:W-:Y:S01]  /*0510*/  FFMA R14, R6, R14, R17 ;  /* 0x0000000e060e7223 */ /* 0x000fe20000000011 */
[----:B------:R-:W-:Y:S01]  /*0520*/  FFMA R17, R4, R8, R5 ;  /* 0x0000000804117223 */ /* 0x000fe20000000005 */
[----:B------:R-:W-:-:S04]  /*0530*/  IADD3 R5, PT, PT, R3, 0xc, RZ ;  /* 0x0000000c03057810 */ /* 0x000fc80007ffe0ff */
[----:B------:R-:W-:Y:S01]  /*0540*/  SHF.R.U32.HI R5, RZ, 0x2, R5 ;  /* 0x00000002ff057819 */ /* 0x000fe20000011605 */
[----:B------:R-:W-:-:S04]  /*0550*/  FFMA R15, R7, R15, R14 ;  /* 0x0000000f070f7223 */ /* 0x000fc8000000000e */
[----:B------:R-:W-:-:S04]  /*0560*/  IMAD.WIDE.U32 R12, R5, 0x10, R22 ;  /* 0x00000010050c7825 */ /* 0x000fc800078e0016 */
[----:B------:R-:W-:Y:S01]  /*0570*/  FADD R8, R16, R15 ;  /* 0x0000000f10087221 */ /* 0x000fe20000000000 */
[----:B------:R-:W-:Y:S02]  /*0580*/  FFMA R10, R6, R10, R17 ;  /* 0x0000000a060a7223 */ /* 0x000fe40000000011 */
[----:B------:R-:W2:Y:S04]  /*0590*/  LDG.E.128.CONSTANT R16, desc[UR6][R30.64+0x30] ;  /* 0x000030061e107981 */ /* 0x000ea8000c1e9d00 */
[----:B------:R-:W2:Y:S01]  /*05a0*/  LDG.E.128.CONSTANT R12, desc[UR6][R12.64] ;  /* 0x000000060c0c7981 */ /* 0x000ea2000c1e9d00 */
[----:B------:R-:W-:-:S04]  /*05b0*/  IMAD.WIDE.U32 R4, R5, 0x10, R20 ;  /* 0x0000001005047825 */ /* 0x000fc800078e0014 */
        /* <DEDUP_REMOVED lines=47> */
[----:B------:R-:W-:-:S04]  /*08b0*/  IMAD.WIDE.U32 R10, R9, 0x10, R20 ;  /* 0x00000010090a7825 */ /* 0x000fc800078e0014 */
[----:B------:R-:W-:Y:S01]  /*08c0*/  FADD R26, R8, R15 ;  /* 0x0000000f081a7221 */ /* 0x000fe20000000000 */
[----:B------:R-:W-:Y:S01]  /*08d0*/  FFMA R19, R19, R7, R6 ;  /* 0x0000000713137223 */ /* 0x000fe20000000006 */
[----:B------:R-:W2:Y:S04]  /*08e0*/  LDG.E.128.CONSTANT R12, desc[UR6][R12.64] ;  /* 0x000000060c0c7981 */ /* 0x000ea8000c1e9d00 */
[----:B------:R-:W2:Y:S04]  /*08f0*/  LDG.E.128.CONSTANT R4, desc[UR6][R30.64+0x60] ;  /* 0x000060061e047981 */ /* 0x000ea8000c1e9d00 */
[----:B------:R-:W3:Y:S01]  /*0900*/  LDG.E.128.CONSTANT R8, desc[UR6][R10.64] ;  /* 0x000000060a087981 */ /* 0x000ee2000c1e9d00 */
[----:B------:R-:W-:Y:S01]  /*0910*/  FADD R32, R32, R19 ;  /* 0x0000001320207221 */ /* 0x000fe20000000000 */
[C---:B--2---:R-:W-:Y:S01]  /*0920*/  FMUL R17, R5.reuse, R13 ;  /* 0x0000000d05117220 */ /* 0x044fe20000400000 */
[----:B---3--:R-:W-:Y:S01]  /*0930*/  FMUL R9, R5, R9 ;  /* 0x0000000905097220 */ /* 0x008fe20000400000 */
[----:B------:R-:W-:-:S02]  /*0940*/  IADD3 R5, PT, PT, R3, 0x1c, RZ ;  /* 0x0000001c03057810 */ /* 0x000fc40007ffe0ff */
[----:B------:R-:W-:Y:S02]  /*0950*/  FFMA R17, R4, R12, R17 ;  /* 0x0000000c04117223 */ /* 0x000fe40000000011 */
[----:B------:R-:W-:Y:S02]  /*0960*/  SHF.R.U32.HI R5, RZ, 0x2, R5 ;  /* 0x00000002ff057819 */ /* 0x000fe40000011605 */
[----:B------:R-:W-:-:S03]  /*0970*/  FFMA R14, R6, R14, R17 ;  /* 0x0000000e060e7223 */ /* 0x000fc60000000011 */
[----:B------:R-:W-:-:S04]  /*0980*/  IMAD.WIDE.U32 R16, R5, 0x10, R22 ;  /* 0x0000001005107825 */ /* 0x000fc800078e0016 */
[----:B------:R-:W-:-:S04]  /*0990*/  IMAD.WIDE.U32 R20, R5, 0x10, R20 ;  /* 0x0000001005147825 */ /* 0x000fc800078e0014 */
[----:B------:R-:W-:Y:S01]  /*09a0*/  FFMA R5, R7, R15, R14 ;  /* 0x0000000f07057223 */ /* 0x000fe2000000000e */
[----:B------:R-:W2:Y:S04]  /*09b0*/  LDG.E.128.CONSTANT R16, desc[UR6][R16.64] ;  /* 0x0000000610107981 */ /* 0x000ea8000c1e9d00 */
[----:B------:R-:W2:Y:S04]  /*09c0*/  LDG.E.128.CONSTANT R12, desc[UR6][R30.64+0x70] ;  /* 0x000070061e0c7981 */ /* 0x000ea8000c1e9d00 */
[----:B------:R-:W3:Y:S01]  /*09d0*/  LDG.E.128.CONSTANT R20, desc[UR6][R20.64] ;  /* 0x0000000614147981 */ /* 0x000ee2000c1e9d00 */
[----:B------:R-:W-:Y:S01]  /*09e0*/  FFMA R9, R4, R8, R9 ;  /* 0x0000000804097223 */ /* 0x000fe20000000009 */
[----:B------:R-:W-:-:S03]  /*09f0*/  IADD3 R0, PT, PT, R0, 0x8, RZ ;  /* 0x0000000800007810 */ /* 0x000fc60007ffe0ff */
[----:B------:R-:W-:Y:S01]  /*0a00*/  FFMA R10, R6, R10, R9 ;  /* 0x0000000a060a7223 */ /* 0x000fe20000000009 */
[----:B------:R-:W-:-:S03]  /*0a10*/  ISETP.NE.AND P0, PT, R0, RZ, PT ;  /* 0x000000ff0000720c */ /* 0x000fc60003f05270 */
[----:B------:R-:W-:Y:S01]  /*0a20*/  FFMA R11, R7, R11, R10 ;  /* 0x0000000b070b7223 */ /* 0x000fe2000000000a */
[----:B------:R-:W-:-:S03]  /*0a30*/  FADD R5, R26, R5 ;  /* 0x000000051a057221 */ /* 0x000fc60000000000 */
[----:B------:R-:W-:Y:S01]  /*0a40*/  FADD R11, R32, R11 ;  /* 0x0000000b200b7221 */ /* 0x000fe20000000000 */
[----:B------:R-:W-:Y:S02]  /*0a50*/  IADD3 R2, PT, PT, R2, 0x20, RZ ;  /* 0x0000002002027810 */ /* 0x000fe40007ffe0ff */
[----:B------:R-:W-:Y:S01]  /*0a60*/  IADD3 R3, PT, PT, R3, 0x20, RZ ;  /* 0x0000002003037810 */ /* 0x000fe20007ffe0ff */
[C---:B--2---:R-:W-:Y:S01]  /*0a70*/  FMUL R9, R13.reuse, R17 ;  /* 0x000000110d097220 */ /* 0x044fe20000400000 */
[----:B---3--:R-:W-:-:S03]  /*0a80*/  FMUL R13, R13, R21 ;  /* 0x000000150d0d7220 */ /* 0x008fc60000400000 */
[C---:B------:R-:W-:Y:S01]  /*0a90*/  FFMA R9, R12.reuse, R16, R9 ;  /* 0x000000100c097223 */ /* 0x040fe20000000009 */
[----:B------:R-:W-:-:S03]  /*0aa0*/  FFMA R13, R12, R20, R13 ;  /* 0x000000140c0d7223 */ /* 0x000fc6000000000d */
[C---:B------:R-:W-:Y:S01]  /*0ab0*/  FFMA R18, R14.reuse, R18, R9 ;  /* 0x000000120e127223 */ /* 0x040fe20000000009 */
[----:B------:R-:W-:-:S03]  /*0ac0*/  FFMA R22, R14, R22, R13 ;  /* 0x000000160e167223 */ /* 0x000fc6000000000d */
[C---:B------:R-:W-:Y:S01]  /*0ad0*/  FFMA R18, R15.reuse, R19, R18 ;  /* 0x000000130f127223 */ /* 0x040fe20000000012 */
[----:B------:R-:W-:-:S03]  /*0ae0*/  FFMA R22, R15, R23, R22 ;  /* 0x000000170f167223 */ /* 0x000fc60000000016 */
[----:B------:R-:W-:Y:S01]  /*0af0*/  FADD R16, R5, R18 ;  /* 0x0000001205107221 */ /* 0x000fe20000000000 */
[----:B------:R-:W-:Y:S01]  /*0b00*/  FADD R26, R11, R22 ;  /* 0x000000160b1a7221 */ /* 0x000fe20000000000 */
[----:B------:R-:W-:Y:S06]  /*0b10*/  @P0 BRA `(.L_x_2) ;  /* 0xfffffff400bc0947 */ /* 0x000fec000383ffff */
[----:B------:R-:W-:-:S07]  /*0b20*/  IADD3 R4, PT, PT, R2, -0x10, RZ ;  /* 0xfffffff002047810 */ /* 0x000fce0007ffe0ff */
.L_x_1:
[----:B------:R-:W-:-:S04]  /*0b30*/  IADD3 R0, PT, PT, R24, -0x1, RZ ;  /* 0xffffffff18007810 */ /* 0x000fc80007ffe0ff */
[----:B------:R-:W-:-:S04]  /*0b40*/  LEA.HI R0, R0, 0x1, RZ, 0x1e ;  /* 0x0000000100007811 */ /* 0x000fc800078ff0ff */
[----:B------:R-:W-:-:S13]  /*0b50*/  LOP3.LUT P0, R20, R0, 0x7, RZ, 0xc0, !PT ;  /* 0x0000000700147812 */ /* 0x000fda000780c0ff */
[----:B------:R-:W-:Y:S05]  /*0b60*/  @!P0 BRA `(.L_x_0) ;  /* 0x0000000000c08947 */ /* 0x000fea0003800000 */
[----:B------:R-:W0:Y:S01]  /*0b70*/  LDCU UR5, c[0x0][0x3a4] ;  /* 0x00007480ff0577ac */ /* 0x000e220008000800 */
[----:B------:R-:W-:Y:S02]  /*0b80*/  SHF.L.U32 R2, R4, 0x2, RZ ;  /* 0x0000000204027819 */ /* 0x000fe400000006ff */
[----:B------:R-:W-:Y:S01]  /*0b90*/  SHF.R.U32.HI R0, RZ, 0x1e, R4 ;  /* 0x0000001eff007819 */ /* 0x000fe20000011604 */
[----:B------:R-:W1:Y:S01]  /*0ba0*/  LDCU.128 UR12, c[0x0][0x380] ;  /* 0x00007000ff0c77ac */ /* 0x000e620008000c00 */
[----:B------:R-:W-:Y:S02]  /*0bb0*/  LOP3.LUT R2, R2, 0xfffffff0, RZ, 0xc0, !PT ;  /* 0xfffffff002027812 */ /* 0x000fe400078ec0ff */
[----:B------:R-:W-:Y:S01]  /*0bc0*/  LOP3.LUT R3, R0, 0x3, RZ, 0xc0, !PT ;  /* 0x0000000300037812 */ /* 0x000fe200078ec0ff */
[----:B------:R-:W2:Y:S01]  /*0bd0*/  LDCU.64 UR8, c[0x0][0x390] ;  /* 0x00007200ff0877ac */ /* 0x000ea20008000a00 */
[----:B------:R-:W-:Y:S01]  /*0be0*/  IADD3 R20, PT, PT, -R20, RZ, RZ ;  /* 0x000000ff14147210 */ /* 0x000fe20007ffe1ff */
[----:B------:R-:W-:-:S04]  /*0bf0*/  IMAD.WIDE R2, R25, 0x4, R2 ;  /* 0x0000000419027825 */ /* 0x000fc800078e0202 */
[----:B0-----:R-:W-:-:S05]  /*0c00*/  IMAD R4, R27, UR5, R4 ;  /* 0x000000051b047c24 */ /* 0x001fca000f8e0204 */
[----:B------:R-:W-:Y:S02]  /*0c10*/  SHF.L.U32 R0, R4, 0x2, RZ ;  /* 0x0000000204007819 */ /* 0x000fe400000006ff */
[----:B------:R-:W-:Y:S02]  /*0c20*/  SHF.R.U32.HI R4, RZ, 0x1e, R4 ;  /* 0x0000001eff047819 */ /* 0x000fe40000011604 */
[----:B------:R-:W-:Y:S02]  /*0c30*/  LOP3.LUT R18, R0, 0xfffffff0, RZ, 0xc0, !PT ;  /* 0xfffffff000127812 */ /* 0x000fe400078ec0ff */
[----:B-1----:R-:W-:Y:S02]  /*0c40*/  IADD3 R0, P2, PT, R2, UR12, RZ ;  /* 0x0000000c02007c10 */ /* 0x002fe4000ff5e0ff */
[----:B------:R-:W-:Y:S02]  /*0c50*/  IADD3 R2, P1, PT, R18, UR14, RZ ;  /* 0x0000000e12027c10 */ /* 0x000fe4000ff3e0ff */
[----:B------:R-:W-:-:S02]  /*0c60*/  LOP3.LUT R4, R4, 0x3, RZ, 0xc0, !PT ;  /* 0x0000000304047812 */ /* 0x000fc400078ec0ff */
[----:B--2---:R-:W-:Y:S02]  /*0c70*/  IADD3 R18, P0, PT, R18, UR8, RZ ;  /* 0x0000000812127c10 */ /* 0x004fe4000ff1e0ff */
[----:B------:R-:W-:Y:S02]  /*0c80*/  IADD3.X R17, PT, PT, R3, UR13, RZ, P2, !PT ;  /* 0x0000000d03117c10 */ /* 0x000fe400097fe4ff */
[C---:B------:R-:W-:Y:S02]  /*0c90*/  IADD3.X R19, PT, PT, R4.reuse, UR15, RZ, P1, !PT ;  /* 0x0000000f04137c10 */ /* 0x040fe40008ffe4ff */
[----:B------:R-:W-:-:S07]  /*0ca0*/  IADD3.X R3, PT, PT, R4, UR9, RZ, P0, !PT ;  /* 0x0000000904037c10 */ /* 0x000fce00087fe4ff */
.L_x_3:
[----:B------:R-:W-:Y:S02]  /*0cb0*/  MOV R4, R0 ;  /* 0x0000000000047202 */ /* 0x000fe40000000f00 */
[----:B------:R-:W-:Y:S02]  /*0cc0*/  MOV R5, R17 ;  /* 0x0000001100057202 */ /* 0x000fe40000000f00 */
[----:B------:R-:W-:Y:S02]  /*0cd0*/  MOV R8, R2 ;  /* 0x0000000200087202 */ /* 0x000fe40000000f00 */
[----:B------:R-:W-:Y:S02]  /*0ce0*/  MOV R9, R19 ;  /* 0x0000001300097202 */ /* 0x000fe40000000f00 */
[----:B------:R-:W-:Y:S01]  /*0cf0*/  MOV R12, R18 ;  /* 0x00000012000c7202 */ /* 0x000fe20000000f00 */
[----:B------:R-:W2:Y:S01]  /*0d00*/  LDG.E.128.CONSTANT R4, desc[UR6][R4.64] ;  /* 0x0000000604047981 */ /* 0x000ea2000c1e9d00 */
[----:B------:R-:W-:-:S03]  /*0d10*/  MOV R13, R3 ;  /* 0x00000003000d7202 */ /* 0x000fc60000000f00 */
[----:B------:R-:W2:Y:S04]  /*0d20*/  LDG.E.128.CONSTANT R8, desc[UR6][R8.64] ;  /* 0x0000000608087981 */ /* 0x000ea8000c1e9d00 */
[----:B------:R-:W3:Y:S01]  /*0d30*/  LDG.E.128.CONSTANT R12, desc[UR6][R12.64] ;  /* 0x000000060c0c7981 */ /* 0x000ee2000c1e9d00 */
[----:B------:R-:W-:-:S04]  /*0d40*/  IADD3 R20, PT, PT, R20, 0x1, RZ ;  /* 0x0000000114147810 */ /* 0x000fc80007ffe0ff */
[----:B------:R-:W-:Y:S02]  /*0d50*/  ISETP.NE.AND P0, PT, R20, RZ, PT ;  /* 0x000000ff1400720c */ /* 0x000fe40003f05270 */
[----:B------:R-:W-:Y:S02]  /*0d60*/  IADD3 R18, P1, PT, R18, 0x10, RZ ;  /* 0x0000001012127810 */ /* 0x000fe40007f3e0ff */
[----:B------:R-:W-:Y:S02]  /*0d70*/  IADD3 R2, P2, PT, R2, 0x10, RZ ;  /* 0x0000001002027810 */ /* 0x000fe40007f5e0ff */
[----:B------:R-:W-:Y:S02]  /*0d80*/  IADD3 R0, P3, PT, R0, 0x10, RZ ;  /* 0x0000001000007810 */ /* 0x000fe40007f7e0ff */
[----:B------:R-:W-:Y:S02]  /*0d90*/  IADD3.X R3, PT, PT, RZ, R3, RZ, P1, !PT ;  /* 0x00000003ff037210 */ /* 0x000fe40000ffe4ff */
[----:B------:R-:W-:-:S02]  /*0da0*/  IADD3.X R19, PT, PT, RZ, R19, RZ, P2, !PT ;  /* 0x00000013ff137210 */ /* 0x000fc400017fe4ff */
[----:B------:R-:W-:Y:S01]  /*0db0*/  IADD3.X R17, PT, PT, RZ, R17, RZ, P3, !PT ;  /* 0x00000011ff117210 */ /* 0x000fe20001ffe4ff */
        /* <DEDUP_REMOVED lines=11> */
.L_x_0:
[----:B------:R-:W0:Y:S02]  /*0e70*/  LDC R11, c[0x0][0x3a4] ;  /* 0x0000e900ff0b7b82 */ /* 0x000e240000000800 */
[----:B0-----:R-:W-:-:S13]  /*0e80*/  ISETP.NE.AND P0, PT, R24, R11, PT ;  /* 0x0000000b1800720c */ /* 0x001fda0003f05270 */
[----:B------:R-:W-:Y:S05]  /*0e90*/  @!P0 BRA `(.L_x_4) ;  /* 0x0000000800008947 */ /* 0x000fea0003800000 */
[----:B------:R-:W-:-:S04]  /*0ea0*/  VIADDMNMX R13, R24, 0x1, R11, !PT ;  /* 0x00000001180d7846 */ /* 0x000fc8000780010b */
[CC--:B------:R-:W-:Y:S02]  /*0eb0*/  IADD3 R2, PT, PT, R24.reuse, -R13.reuse, RZ ;  /* 0x8000000d18027210 */ /* 0x0c0fe40007ffe0ff */
[----:B------:R-:W-:Y:S02]  /*0ec0*/  IADD3 R0, PT, PT, -R24, R13, RZ ;  /* 0x0000000d18007210 */ /* 0x000fe40007ffe1ff */
[----:B------:R-:W-:Y:S02]  /*0ed0*/  ISETP.GT.U32.AND P0, PT, R2, -0x8, PT ;  /* 0xfffffff80200780c */ /* 0x000fe40003f04070 */
[----:B------:R-:W-:-:S04]  /*0ee0*/  LOP3.LUT R20, R0, 0x7, RZ, 0xc0, !PT ;  /* 0x0000000700147812 */ /* 0x000fc800078ec0ff */
[----:B------:R-:W-:-:S07]  /*0ef0*/  ISETP.NE.AND P1, PT, R20, RZ, PT ;  /* 0x000000ff1400720c */ /* 0x000fce0003f25270 */
[----:B------:R-:W-:Y:S06]  /*0f00*/  @P0 BRA `(.L_x_5) ;  /* 0x0000000000e40947 */ /* 0x000fec0003800000 */
[----:B------:R-:W0:Y:S01]  /*0f10*/  LDC.64 R28, c[0x0][0x380] ;  /* 0x0000e000ff1c7b82 */ /* 0x000e220000000a00 */
[----:B------:R-:W-:Y:S01]  /*0f20*/  LOP3.LUT R0, R0, 0xfffffff8, RZ, 0xc0, !PT ;  /* 0xfffffff800007812 */ /* 0x000fe200078ec0ff */
[----:B------:R-:W-:-:S03]  /*0f30*/  IMAD R15, R27, R11, R24 ;  /* 0x0000000b1b0f7224 */ /* 0x000fc600078e0218 */
[----:B------:R-:W-:Y:S01]  /*0f40*/  IADD3 R0, PT, PT, -R0, RZ, RZ ;  /* 0x000000ff00007210 */ /* 0x000fe20007ffe1ff */
[----:B0-----:R-:W-:-:S03]  /*0f50*/  IMAD.WIDE R28, R25, 0x4, R28 ;  /* 0x00000004191c7825 */ /* 0x001fc600078e021c */
[----:B------:R-:W-:-:S04]  /*0f60*/  IADD3 R2, P0, PT, R28, 0x10, RZ ;  /* 0x000000101c027810 */ /* 0x000fc80007f1e0ff */
[----:B------:R-:W-:-:S09]  /*0f70*/  IADD3.X R3, PT, PT, RZ, R29, RZ, P0, !PT ;  /* 0x0000001dff037210 */ /* 0x000fd200007fe4ff */
.L_x_6:
[----:B------:R-:W0:Y:S01]  /*0f80*/  LDC.64 R6, c[0x0][0x388] ;  /* 0x0000e200ff067b82 */ /* 0x000e220000000a00 */
[----:B------:R-:W-:-:S05]  /*0f90*/  IMAD.WIDE R4, R24, 0x4, R2 ;  /* 0x0000000418047825 */ /* 0x000fca00078e0202 */
[----:B------:R-:W2:Y:S04]  /*0fa0*/  LDG.E.CONSTANT R17, desc[UR6][R4.64+-0x10] ;  /* 0xfffff00604117981 */ /* 0x000ea8000c1e9900 */
[----:B------:R-:W3:Y:S04]  /*0fb0*/  LDG.E.CONSTANT R12, desc[UR6][R4.64+-0xc] ;  /* 0xfffff406040c7981 */ /* 0x000ee8000c1e9900 */
[----:B------:R-:W4:Y:S04]  /*0fc0*/  LDG.E.CONSTANT R14, desc[UR6][R4.64+-0x8] ;  /* 0xfffff806040e7981 */ /* 0x000f28000c1e9900 */
[----:B------:R-:W5:Y:S04]  /*0fd0*/  LDG.E.CONSTANT R10, desc[UR6][R4.64+-0x4] ;  /* 0xfffffc06040a7981 */ /* 0x000f68000c1e9900 */
[----:B------:R-:W5:Y:S01]  /*0fe0*/  LDG.E.CONSTANT R21, desc[UR6][R4.64] ;  /* 0x0000000604157981 */ /* 0x000f62000c1e9900 */
[----:B0-----:R-:W-:-:S03]  /*0ff0*/  IMAD.WIDE R6, R15, 0x4, R6 ;  /* 0x000000040f067825 */ /* 0x001fc600078e0206 */
[----:B------:R-:W5:Y:S04]  /*1000*/  LDG.E.CONSTANT R23, desc[UR6][R4.64+0x8] ;  /* 0x0000080604177981 */ /* 0x000f68000c1e9900 */
[----:B------:R-:W2:Y:S04]  /*1010*/  LDG.E.CONSTANT R19, desc[UR6][R6.64] ;  /* 0x0000000606137981 */ /* 0x000ea8000c1e9900 */
[----:B------:R-:W3:Y:S04]  /*1020*/  LDG.E.CONSTANT R18, desc[UR6][R6.64+0x4] ;  /* 0x0000040606127981 */ /* 0x000ee8000c1e9900 */
[----:B------:R-:W4:Y:S04]  /*1030*/  LDG.E.CONSTANT R22, desc[UR6][R6.64+0x8] ;  /* 0x0000080606167981 */ /* 0x000f28000c1e9900 */
[----:B------:R-:W5:Y:S04]  /*1040*/  LDG.E.CONSTANT R9, desc[UR6][R6.64+0xc] ;  /* 0x00000c0606097981 */ /* 0x000f68000c1e9900 */
[----:B------:R-:W5:Y:S04]  /*1050*/  LDG.E.CONSTANT R8, desc[UR6][R6.64+0x10] ;  /* 0x0000100606087981 */ /* 0x000f68000c1e9900 */
[----:B------:R-:W5:Y:S01]  /*1060*/  LDG.E.CONSTANT R25, desc[UR6][R4.64+0xc] ;  /* 0x00000c0604197981 */ /* 0x000f62000c1e9900 */
[----:B--2---:R-:W-:-:S03]  /*1070*/  FFMA R19, R19, R17, R16 ;  /* 0x0000001113137223 */ /* 0x004fc60000000010 */
[----:B------:R-:W2:Y:S01]  /*1080*/  LDG.E.CONSTANT R16, desc[UR6][R6.64+0x14] ;  /* 0x0000140606107981 */ /* 0x000ea2000c1e9900 */
[----:B---3--:R-:W-:-:S03]  /*1090*/  FFMA R19, R18, R12, R19 ;  /* 0x0000000c12137223 */ /* 0x008fc60000000013 */
[----:B------:R-:W3:Y:S01]  /*10a0*/  LDG.E.CONSTANT R18, desc[UR6][R6.64+0x18] ;  /* 0x0000180606127981 */ /* 0x000ee2000c1e9900 */
[----:B----4-:R-:W-:-:S03]  /*10b0*/  FFMA R22, R22, R14, R19 ;  /* 0x0000000e16167223 */ /* 0x010fc60000000013 */
[----:B------:R-:W2:Y:S01]  /*10c0*/  LDG.E.CONSTANT R19, desc[UR6][R4.64+0x4] ;  /* 0x0000040604137981 */ /* 0x000ea2000c1e9900 */
[----:B-----5:R-:W-:-:S03]  /*10d0*/  FFMA R9, R9, R10, R22 ;  /* 0x0000000a09097223 */ /* 0x020fc60000000016 */
[----:B------:R0:W4:Y:S01]  /*10e0*/  LDG.E.CONSTANT R22, desc[UR6][R6.64+0x1c] ;  /* 0x00001c0606167981 */ /* 0x000122000c1e9900 */
[----:B------:R-:W-:Y:S02]  /*10f0*/  FFMA R31, R8, R21, R9 ;  /* 0x00000015081f7223 */ /* 0x000fe40000000009 */
[----:B------:R-:W1:Y:S02]  /*1100*/  LDC.64 R8, c[0x0][0x390] ;  /* 0x0000e400ff087b82 */ /* 0x000e640000000a00 */
[----:B-1----:R-:W-:-:S05]  /*1110*/  IMAD.WIDE R8, R15, 0x4, R8 ;  /* 0x000000040f087825 */ /* 0x002fca00078e0208 */
[----:B------:R-:W5:Y:S04]  /*1120*/  LDG.E.CONSTANT R7, desc[UR6][R8.64+0xc] ;  /* 0x00000c0608077981 */ /* 0x000f68000c1e9900 */
[----:B------:R-:W3:Y:S04]  /*1130*/  LDG.E.CONSTANT R5, desc[UR6][R8.64+0x10] ;  /* 0x0000100608057981 */ /* 0x000ee8000c1e9900 */
[----:B------:R-:W0:Y:S04]  /*1140*/  LDG.E.CONSTANT R6, desc[UR6][R8.64+0x14] ;  /* 0x0000140608067981 */ /* 0x000e28000c1e9900 */
[----:B------:R-:W4:Y:S01]  /*1150*/  LDG.E.CONSTANT R4, desc[UR6][R8.64+0x18] ;  /* 0x0000180608047981 */ /* 0x000f22000c1e9900 */
[----:B--2---:R-:W-:-:S03]  /*1160*/  FFMA R31, R16, R19, R31 ;  /* 0x00000013101f7223 */ /* 0x004fc6000000001f */
[----:B------:R-:W2:Y:S02]  /*1170*/  LDG.E.CONSTANT R16, desc[UR6][R8.64] ;  /* 0x0000000608107981 */ /* 0x000ea4000c1e9900 */
[----:B--2---:R-:W-:Y:S02]  /*1180*/  FFMA R17, R17, R16, R26 ;  /* 0x0000001011117223 */ /* 0x004fe4000000001a */
[----:B------:R-:W2:Y:S04]  /*1190*/  LDG.E.CONSTANT R16, desc[UR6][R8.64+0x4] ;  /* 0x0000040608107981 */ /* 0x000ea8000c1e9900 */
[----:B------:R-:W5:Y:S01]  /*11a0*/  LDG.E.CONSTANT R26, desc[UR6][R8.64+0x8] ;  /* 0x00000806081a7981 */ /* 0x000f62000c1e9900 */
[----:B------:R-:W-:-:S04]  /*11b0*/  IADD3 R0, PT, PT, R0, 0x8, RZ ;  /* 0x0000000800007810 */ /* 0x000fc80007ffe0ff */
[----:B------:R-:W-:Y:S01]  /*11c0*/  ISETP.NE.AND P0, PT, R0, RZ, PT ;  /* 0x000000ff0000720c */ /* 0x000fe20003f05270 */
[----:B--2---:R-:W-:-:S04]  /*11d0*/  FFMA R17, R12, R16, R17 ;  /* 0x000000100c117223 */ /* 0x004fc80000000011 */
[----:B-----5:R-:W-:Y:S02]  /*11e0*/  FFMA R17, R14, R26, R17 ;  /* 0x0000001a0e117223 */ /* 0x020fe40000000011 */
[----:B------:R-:W2:Y:S02]  /*11f0*/  LDG.E.CONSTANT R26, desc[UR6][R8.64+0x1c] ;  /* 0x00001c06081a7981 */ /* 0x000ea4000c1e9900 */
[----:B------:R-:W-:-:S04]  /*1200*/  FFMA R10, R10, R7, R17 ;  /* 0x000000070a0a7223 */ /* 0x000fc80000000011 */
[----:B---3--:R-:W-:-:S04]  /*1210*/  FFMA R10, R21, R5, R10 ;  /* 0x00000005150a7223 */ /* 0x008fc8000000000a */
[----:B0-----:R-:W-:Y:S01]  /*1220*/  FFMA R6, R19, R6, R10 ;  /* 0x0000000613067223 */ /* 0x001fe2000000000a */
[----:B------:R-:W-:-:S03]  /*1230*/  FFMA R31, R18, R23, R31 ;  /* 0x00000017121f7223 */ /* 0x000fc6000000001f */
[----:B----4-:R-:W-:Y:S01]  /*1240*/  FFMA R4, R23, R4, R6 ;  /* 0x0000000417047223 */ /* 0x010fe20000000006 */
[----:B------:R-:W-:Y:S01]  /*1250*/  FFMA R16, R22, R25, R31 ;  /* 0x0000001916107223 */ /* 0x000fe2000000001f */
[----:B------:R-:W-:Y:S02]  /*1260*/  IADD3 R24, PT, PT, R24, 0x8, RZ ;  /* 0x0000000818187810 */ /* 0x000fe40007ffe0ff */
[----:B------:R-:W-:Y:S01]  /*1270*/  IADD3 R15, PT, PT, R15, 0x8, RZ ;  /* 0x000000080f0f7810 */ /* 0x000fe20007ffe0ff */
[----:B--2---:R-:W-:Y:S01]  /*1280*/  FFMA R26, R25, R26, R4 ;  /* 0x0000001a191a7223 */ /* 0x004fe20000000004 */
[----:B------:R-:W-:Y:S06]  /*1290*/  @P0 BRA `(.L_x_6) ;  /* 0xfffffffc00380947 */ /* 0x000fec000383ffff */
.L_x_5:
[----:B------:R-:W-:Y:S05]  /*12a0*/  @!P1 BRA `(.L_x_4) ;  /* 0x0000000000fc9947 */ /* 0x000fea0003800000 */
[----:B------:R-:W-:Y:S02]  /*12b0*/  ISETP.GE.U32.AND P0, PT, R20, 0x4, PT ;  /* 0x000000041400780c */ /* 0x000fe40003f06070 */
[----:B------:R-:W-:-:S04]  /*12c0*/  LOP3.LUT R12, R13, 0x3, RZ, 0xc0, !PT ;  /* 0x000000030d0c7812 */ /* 0x000fc800078ec0ff */
[----:B------:R-:W-:-:S07]  /*12d0*/  ISETP.NE.AND P1, PT, R12, RZ, PT ;  /* 0x000000ff0c00720c */ /* 0x000fce0003f25270 */
[----:B------:R-:W-:Y:S06]  /*12e0*/  @!P0 BRA `(.L_x_7) ;  /* 0x00000000006c8947 */ /* 0x000fec0003800000 */
[----:B------:R-:W0:Y:S01]  /*12f0*/  LDC.64 R2, c[0x0][0x388] ;  /* 0x0000e200ff027b82 */ /* 0x000e220000000a00 */
[----:B------:R-:W-:Y:S02]  /*1300*/  IMAD R9, R27, R11, R24 ;  /* 0x0000000b1b097224 */ /* 0x000fe400078e0218 */
[----:B------:R-:W-:-:S05]  /*1310*/  IMAD.WIDE R6, R24, 0x4, R28 ;  /* 0x0000000418067825 */ /* 0x000fca00078e021c */
[----:B------:R-:W1:Y:S01]  /*1320*/  LDC.64 R4, c[0x0][0x390] ;  /* 0x0000e400ff047b82 */ /* 0x000e620000000a00 */
[----:B------:R-:W2:Y:S04]  /*1330*/  LDG.E.CONSTANT R21, desc[UR6][R6.64] ;  /* 0x0000000606157981 */ /* 0x000ea8000c1e9900 */
[----:B------:R-:W3:Y:S04]  /*1340*/  LDG.E.CONSTANT R10, desc[UR6][R6.64+0x4] ;  /* 0x00000406060a7981 */ /* 0x000ee8000c1e9900 */
[----:B------:R-:W4:Y:S04]  /*1350*/  LDG.E.CONSTANT R0, desc[UR6][R6.64+0x8] ;  /* 0x0000080606007981 */ /* 0x000f28000c1e9900 */
[----:B------:R-:W5:Y:S01]  /*1360*/  LDG.E.CONSTANT R8, desc[UR6][R6.64+0xc] ;  /* 0x00000c0606087981 */ /* 0x000f62000c1e9900 */
[----:B0-----:R-:W-:-:S05]  /*1370*/  IMAD.WIDE R2, R9, 0x4, R2 ;  /* 0x0000000409027825 */ /* 0x001fca00078e0202 */
[----:B------:R-:W2:Y:S01]  /*1380*/  LDG.E.CONSTANT R19, desc[UR6][R2.64] ;  /* 0x0000000602137981 */ /* 0x000ea2000c1e9900 */
[----:B-1----:R-:W-:-:S03]  /*1390*/  IMAD.WIDE R4, R9, 0x4, R4 ;  /* 0x0000000409047825 */ /* 0x002fc600078e0204 */
[----:B------:R-:W3:Y:S04]  /*13a0*/  LDG.E.CONSTANT R18, desc[UR6][R2.64+0x4] ;  /* 0x0000040602127981 */ /* 0x000ee8000c1e9900 */
[----:B------:R-:W4:Y:S04]  /*13b0*/  LDG.E.CONSTANT R14, desc[UR6][R4.64] ;  /* 0x00000006040e7981 */ /* 0x000f28000c1e9900 */
[----:B------:R-:W5:Y:S04]  /*13c0*/  LDG.E.CONSTANT R17, desc[UR6][R4.64+0x4] ;  /* 0x0000040604117981 */ /* 0x000f68000c1e9900 */
[----:B------:R-:W5:Y:S04]  /*13d0*/  LDG.E.CONSTANT R15, desc[UR6][R2.64+0x8] ;  /* 0x00000806020f7981 */ /* 0x000f68000c1e9900 */
[----:B------:R-:W5:Y:S04]  /*13e0*/  LDG.E.CONSTANT R9, desc[UR6][R4.64+0x8] ;  /* 0x0000080604097981 */ /* 0x000f68000c1e9900 */
[----:B------:R-:W5:Y:S04]  /*13f0*/  LDG.E.CONSTANT R20, desc[UR6][R2.64+0xc] ;  /* 0x00000c0602147981 */ /* 0x000f68000c1e9900 */
[----:B------:R-:W5:Y:S01]  /*1400*/  LDG.E.CONSTANT R22, desc[UR6][R4.64+0xc] ;  /* 0x00000c0604167981 */ /* 0x000f62000c1e9900 */
[----:B------:R-:W-:Y:S01]  /*1410*/  IADD3 R24, PT, PT, R24, 0x4, RZ ;  /* 0x0000000418187810 */ /* 0x000fe20007ffe0ff */
[----:B--2---:R-:W-:-:S04]  /*1420*/  FFMA R19, R19, R21, R16 ;  /* 0x0000001513137223 */ /* 0x004fc80000000010 */
[----:B---3--:R-:W-:Y:S01]  /*1430*/  FFMA R18, R18, R10, R19 ;  /* 0x0000000a12127223 */ /* 0x008fe20000000013 */
[----:B----4-:R-:W-:-:S04]  /*1440*/  FFMA R21, R21, R14, R26 ;  /* 0x0000000e15157223 */ /* 0x010fc8000000001a */
[----:B-----5:R-:W-:Y:S01]  /*1450*/  FFMA R17, R10, R17, R21 ;  /* 0x000000110a117223 */ /* 0x020fe20000000015 */
[----:B------:R-:W-:-:S03]  /*1460*/  FFMA R15, R15, R0, R18 ;  /* 0x000000000f0f7223 */ /* 0x000fc60000000012 */
[----:B------:R-:W-:Y:S01]  /*1470*/  FFMA R9, R0, R9, R17 ;  /* 0x0000000900097223 */ /* 0x000fe20000000011 */
[----:B------:R-:W-:-:S03]  /*1480*/  FFMA R16, R20, R8, R15 ;  /* 0x0000000814107223 */ /* 0x000fc6000000000f */
[----:B------:R-:W-:-:S07]  /*1490*/  FFMA R26, R8, R22, R9 ;  /* 0x00000016081a7223 */ /* 0x000fce0000000009 */
.L_x_7:
[----:B------:R-:W-:Y:S05]  /*14a0*/  @!P1 BRA `(.L_x_4) ;  /* 0x00000000007c9947 */ /* 0x000fea0003800000 */
[----:B------:R-:W-:Y:S02]  /*14b0*/  ISETP.NE.AND P0, PT, R12, 0x1, PT ;  /* 0x000000010c00780c */ /* 0x000fe40003f05270 */
[----:B------:R-:W-:-:S04]  /*14c0*/  LOP3.LUT R13, R13, 0x1, RZ, 0xc0, !PT ;  /* 0x000000010d0d7812 */ /* 0x000fc800078ec0ff */
[----:B------:R-:W-:-:S07]  /*14d0*/  ISETP.NE.U32.AND P1, PT, R13, 0x1, PT ;  /* 0x000000010d00780c */ /* 0x000fce0003f25070 */
[----:B------:R-:W0:Y:S01]  /*14e0*/  @P0 LDC.64 R8, c[0x0][0x388] ;  /* 0x0000e200ff080b82 */ /* 0x000e220000000a00 */
[----:B------:R-:W-:Y:S02]  /*14f0*/  @P0 IMAD R15, R27, R11, R24 ;  /* 0x0000000b1b0f0224 */ /* 0x000fe400078e0218 */
[C---:B------:R-:W-:Y:S01]  /*1500*/  @P0 IMAD.WIDE R12, R24.reuse, 0x4, R28 ;  /* 0x00000004180c0825 */ /* 0x040fe200078e021c */
[----:B------:R-:W-:-:S04]  /*1510*/  @P0 IADD3 R24, PT, PT, R24, 0x2, RZ ;  /* 0x0000000218180810 */ /* 0x000fc80007ffe0ff */
[----:B------:R-:W1:Y:S08]  /*1520*/  @P0 LDC.64 R2, c[0x0][0x390] ;  /* 0x0000e400ff020b82 */ /* 0x000e700000000a00 */
[----:B------:R-:W2:Y:S08]  /*1530*/  @!P1 LDC.64 R6, c[0x0][0x388] ;  /* 0x0000e200ff069b82 */ /* 0x000eb00000000a00 */
[----:B------:R-:W3:Y:S01]  /*1540*/  @!P1 LDC.64 R4, c[0x0][0x390] ;  /* 0x0000e400ff049b82 */ /* 0x000ee20000000a00 */
[----:B0-----:R-:W-:Y:S01]  /*1550*/  @P0 IMAD.WIDE R8, R15, 0x4, R8 ;  /* 0x000000040f080825 */ /* 0x001fe200078e0208 */
[----:B------:R-:W4:Y:S03]  /*1560*/  @P0 LDG.E.CONSTANT R0, desc[UR6][R12.64+0x4] ;  /* 0x000004060c000981 */ /* 0x000f26000c1e9900 */
[----:B------:R-:W-:Y:S01]  /*1570*/  @!P1 IMAD R11, R27, R11, R24 ;  /* 0x0000000b1b0b9224 */ /* 0x000fe200078e0218 */
[----:B------:R-:W5:Y:S01]  /*1580*/  @P0 LDG.E.CONSTANT R17, desc[UR6][R8.64] ;  /* 0x0000000608110981 */ /* 0x000f62000c1e9900 */
[----:B-1----:R-:W-:-:S03]  /*1590*/  @P0 IMAD.WIDE R2, R15, 0x4, R2 ;  /* 0x000000040f020825 */ /* 0x002fc600078e0202 */
[----:B------:R-:W5:Y:S01]  /*15a0*/  @P0 LDG.E.CONSTANT R15, desc[UR6][R12.64] ;  /* 0x000000060c0f0981 */ /* 0x000f62000c1e9900 */
[----:B------:R-:W-:-:S03]  /*15b0*/  @!P1 IMAD.WIDE R24, R24, 0x4, R28 ;  /* 0x0000000418189825 */ /* 0x000fc600078e021c */
[----:B------:R-:W4:Y:S01]  /*15c0*/  @P0 LDG.E.CONSTANT R10, desc[UR6][R2.64] ;  /* 0x00000006020a0981 */ /* 0x000f22000c1e9900 */
[----:B--2---:R-:W-:-:S03]  /*15d0*/  @!P1 IMAD.WIDE R6, R11, 0x4, R6 ;  /* 0x000000040b069825 */ /* 0x004fc600078e0206 */
[----:B------:R-:W2:Y:S04]  /*15e0*/  @P0 LDG.E.CONSTANT R14, desc[UR6][R8.64+0x4] ;  /* 0x00000406080e0981 */ /* 0x000ea8000c1e9900 */
[----:B------:R-:W2:Y:S01]  /*15f0*/  @!P1 LDG.E.CONSTANT R25, desc[UR6][R24.64] ;  /* 0x0000000618199981 */ /* 0x000ea2000c1e9900 */
[----:B---3--:R-:W-:-:S03]  /*1600*/  @!P1 IMAD.WIDE R4, R11, 0x4, R4 ;  /* 0x000000040b049825 */ /* 0x008fc600078e0204 */
[----:B------:R-:W3:Y:S04]  /*1610*/  @P0 LDG.E.CONSTANT R11, desc[UR6][R2.64+0x4] ;  /* 0x00000406020b0981 */ /* 0x000ee8000c1e9900 */
[----:B------:R-:W3:Y:S04]  /*1620*/  @!P1 LDG.E.CONSTANT R7, desc[UR6][R6.64] ;  /* 0x0000000606079981 */ /* 0x000ee8000c1e9900 */
[----:B------:R-:W3:Y:S01]  /*1630*/  @!P1 LDG.E.CONSTANT R4, desc[UR6][R4.64] ;  /* 0x0000000604049981 */ /* 0x000ee2000c1e9900 */
[----:B-----5:R-:W-:Y:S01]  /*1640*/  @P0 FFMA R17, R17, R15, R16 ;  /* 0x0000000f11110223 */ /* 0x020fe20000000010 */
[----:B----4-:R-:W-:-:S03]  /*1650*/  @P0 FFMA R15, R15, R10, R26 ;  /* 0x0000000a0f0f0223 */ /* 0x010fc6000000001a */
[----:B--2---:R-:W-:Y:S01]  /*1660*/  @P0 FFMA R16, R14, R0, R17 ;  /* 0x000000000e100223 */ /* 0x004fe20000000011 */
[----:B---3--:R-:W-:-:S03]  /*1670*/  @P0 FFMA R26, R0, R11, R15 ;  /* 0x0000000b001a0223 */ /* 0x008fc6000000000f */
[----:B------:R-:W-:Y:S01]  /*1680*/  @!P1 FFMA R16, R7, R25, R16 ;  /* 0x0000001907109223 */ /* 0x000fe20000000010 */
[----:B------:R-:W-:-:S07]  /*1690*/  @!P1 FFMA R26, R25, R4, R26 ;  /* 0x00000004191a9223 */ /* 0x000fce000000001a */
.L_x_4:
[----:B------:R-:W-:Y:S01]  /*16a0*/  HFMA2 R3, -RZ, RZ, 0.96630859375, -0.0022525787353515625 ;  /* 0x3bbb989dff037431 */ /* 0x000fe200000001ff */
[----:B------:R-:W-:Y:S01]  /*16b0*/  MOV R5, 0x437c0000 ;  /* 0x437c000000057802 */ /* 0x000fe20000000f00 */
[----:B------:R-:W0:Y:S03]  /*16c0*/  LDC R6, c[0x0][0x3a8] ;  /* 0x0000ea00ff067b82 */ /* 0x000e260000000800 */
[----:B------:R-:W-:-:S04]  /*16d0*/  FFMA.SAT R0, R26, -R3, 0.5 ;  /* 0x3f0000001a007423 */ /* 0x000fc80000002803 */
[----:B------:R-:W-:Y:S01]  /*16e0*/  FFMA.RM R0, R0, R5, 12582913 ;  /* 0x4b40000100007423 */ /* 0x000fe20000004005 */
[----:B------:R-:W-:-:S03]  /*16f0*/  HFMA2 R5, -RZ, RZ, 15, 0 ;  /* 0x4b800000ff057431 */ /* 0x000fc600000001ff */
[C---:B------:R-:W-:Y:S01]  /*1700*/  FADD R3, R0.reuse, -12583039 ;  /* 0xcb40007f00037421 */ /* 0x040fe20000000000 */
[----:B------:R-:W-:-:S03]  /*1710*/  SHF.L.U32 R0, R0, 0x17, RZ ;  /* 0x0000001700007819 */ /* 0x000fc600000006ff */
[----:B------:R-:W-:-:S04]  /*1720*/  FFMA R3, R26, -1.4426950216293334961, -R3 ;  /* 0xbfb8aa3b1a037823 */ /* 0x000fc80000000803 */
[----:B------:R-:W-:Y:S01]  /*1730*/  FFMA R4, R26, -1.925963033500011079e-08, R3 ;  /* 0xb2a570601a047823 */ /* 0x000fe20000000003 */
[----:B0-----:R-:W-:-:S03]  /*1740*/  IMAD R27, R6, UR4, R27 ;  /* 0x00000004061b7c24 */ /* 0x001fc6000f8e021b */
[----:B------:R-:W0:Y:S02]  /*1750*/  MUFU.EX2 R3, R4 ;  /* 0x0000000400037308 */ /* 0x000e240000000800 */
[----:B0-----:R-:W-:Y:S02]  /*1760*/  FFMA R0, R0, R3, 1 ;  /* 0x3f80000000007423 */ /* 0x001fe40000000003 */
[----:B------:R-:W0:Y:S03]  /*1770*/  LDC.64 R2, c[0x0][0x398] ;  /* 0x0000e600ff027b82 */ /* 0x000e260000000a00 */
[----:B------:R-:W-:-:S04]  /*1780*/  FSETP.GEU.AND P0, PT, |R0|, 1.175494350822287508e-38, PT ;  /* 0x008000000000780b */ /* 0x000fc80003f0e200 */
[----:B------:R-:W-:-:S09]  /*1790*/  FSEL R5, R5, 1, !P0 ;  /* 0x3f80000005057808 */ /* 0x000fd20004000000 */
[----:B------:R-:W-:-:S06]  /*17a0*/  @!P0 FMUL R0, R0, 16777216 ;  /* 0x4b80000000008820 */ /* 0x000fcc0000400000 */
[----:B------:R-:W1:Y:S01]  /*17b0*/  MUFU.RCP R0, R0 ;  /* 0x0000000000007308 */ /* 0x000e620000001000 */
[----:B0-----:R-:W-:-:S04]  /*17c0*/  IMAD.WIDE.U32 R2, R27, 0x4, R2 ;  /* 0x000000041b027825 */ /* 0x001fc800078e0002 */
[----:B-1----:R-:W-:-:S04]  /*17d0*/  FMUL R5, R0, R5 ;  /* 0x0000000500057220 */ /* 0x002fc80000400000 */
[----:B------:R-:W-:-:S04]  /*17e0*/  FMUL R5, R5, R26 ;  /* 0x0000001a05057220 */ /* 0x000fc80000400000 */
[----:B------:R-:W-:-:S05]  /*17f0*/  FMUL R5, R5, R16 ;  /* 0x0000001005057220 */ /* 0x000fca0000400000 */
[----:B------:R-:W-:Y:S01]  /*1800*/  STG.E desc[UR6][R2.64], R5 ;  /* 0x0000000502007986 */ /* 0x000fe2000c101906 */
[----:B------:R-:W-:Y:S05]  /*1810*/  EXIT ;  /* 0x000000000000794d */ /* 0x000fea0003800000 */
.L_x_8:
[----:B------:R-:W-:-:S00]  /*1820*/  BRA `(.L_x_8) ;  /* 0xfffffffc00fc7947 */ /* 0x000fc0000383ffff */
[----:B------:R-:W-:-:S00]  /*1830*/  NOP ;  /* 0x0000000000007918 */ /* 0x000fc00000000000 */
        /* <DEDUP_REMOVED lines=12> */
.L_x_68:


//--------------------- .text._Z23swiglu_kernel_optimizedPKfS0_Pfii --------------------------
	.section	.text._Z23swiglu_kernel_optimizedPKfS0_Pfii,"ax",@progbits
	.align	128
        .global         _Z23swiglu_kernel_optimizedPKfS0_Pfii
        .type           _Z23swiglu_kernel_optimizedPKfS0_Pfii,@function
        .size           _Z23swiglu_kernel_optimizedPKfS0_Pfii,(.L_x_69 - _Z23swiglu_kernel_optimizedPKfS0_Pfii)
        .other          _Z23swiglu_kernel_optimizedPKfS0_Pfii,@"STO_CUDA_ENTRY STV_DEFAULT"
_Z23swiglu_kernel_optimizedPKfS0_Pfii:
.text._Z23swiglu_kernel_optimizedPKfS0_Pfii:
[----:B------:R-:W-:Y:S08]  /*0000*/  LDC R1, c[0x0][0x37c] ;  /* 0x0000df00ff017b82 */ /* 0x000ff00000000800 */
[----:B------:R-:W0:Y:S08]  /*0010*/  S2UR UR4, SR_CTAID.X ;  /* 0x00000000000479c3 */ /* 0x000e300000002500 */
[----:B------:R-:W0:Y:S02]  /*0020*/  LDC R0, c[0x0][0x398] ;  /* 0x0000e600ff007b82 */ /* 0x000e240000000800 */
[----:B0-----:R-:W-:-:S13]  /*0030*/  ISETP.LE.AND P0, PT, R0, UR4, PT ;  /* 0x0000000400007c0c */ /* 0x001fda000bf03270 */
[----:B------:R-:W-:Y:S05]  /*0040*/  @P0 EXIT ;  /* 0x000000000000094d */ /* 0x000fea0003800000 */
[----:B------:R-:W0:Y:S01]  /*0050*/  S2R R18, SR_TID.X ;  /* 0x0000000000127919 */ /* 0x000e220000002100 */
[----:B------:R-:W1:Y:S01]  /*0060*/  LDC R0, c[0x0][0x39c] ;  /* 0x0000e700ff007b82 */ /* 0x000e620000000800 */
[----:B------:R-:W2:Y:S01]  /*0070*/  LDCU.128 UR8, c[0x0][0x380] ;  /* 0x00007000ff0877ac */ /* 0x000ea20008000c00 */
[----:B------:R-:W-:Y:S01]  /*0080*/  BSSY.RECONVERGENT B0, `(.L_x_9) ;  /* 0x000019a000007945 */ /* 0x000fe20003800200 */
[----:B------:R-:W3:Y:S01]  /*0090*/  LDCU.64 UR12, c[0x0][0x390] ;  /* 0x00007200ff0c77ac */ /* 0x000ee20008000a00 */
[----:B------:R-:W4:Y:S01]  /*00a0*/  LDCU.64 UR6, c[0x0][0x358] ;  /* 0x00006b00ff0677ac */ /* 0x000f220008000a00 */
[----:B-1----:R-:W-:Y:S01]  /*00b0*/  SHF.R.S32.HI R3, RZ, 0x2, R0 ;  /* 0x00000002ff037819 */ /* 0x002fe20000011400 */
[----:B------:R-:W-:-:S04]  /*00c0*/  IMAD R12, R0, UR4, RZ ;  /* 0x00000004000c7c24 */ /* 0x000fc8000f8e02ff */
[----:B------:R-:W-:Y:S01]  /*00d0*/  IMAD.WIDE R12, R12, 0x4, RZ ;  /* 0x000000040c0c7825 */ /* 0x000fe200078e02ff */
[----:B0-----:R-:W-:Y:S02]  /*00e0*/  ISETP.GE.AND P0, PT, R18, R3, PT ;  /* 0x000000031200720c */ /* 0x001fe40003f06270 */
[C---:B--2---:R-:W-:Y:S02]  /*00f0*/  IADD3 R26, P1, PT, R12.reuse, UR8, RZ ;  /* 0x000000080c1a7c10 */ /* 0x044fe4000ff3e0ff */
[C---:B------:R-:W-:Y:S02]  /*0100*/  IADD3 R24, P2, PT, R12.reuse, UR10, RZ ;  /* 0x0000000a0c187c10 */ /* 0x040fe4000ff5e0ff */
[----:B---3--:R-:W-:Y:S02]  /*0110*/  IADD3 R22, P3, PT, R12, UR12, RZ ;  /* 0x0000000c0c167c10 */ /* 0x008fe4000ff7e0ff */
[C---:B------:R-:W-:Y:S02]  /*0120*/  IADD3.X R27, PT, PT, R13.reuse, UR9, RZ, P1, !PT ;  /* 0x000000090d1b7c10 */ /* 0x040fe40008ffe4ff */
[----:B------:R-:W-:-:S02]  /*0130*/  IADD3.X R25, PT, PT, R13, UR11, RZ, P2, !PT ;  /* 0x0000000b0d197c10 */ /* 0x000fc400097fe4ff */
[----:B------:R-:W-:Y:S01]  /*0140*/  IADD3.X R23, PT, PT, R13, UR13, RZ, P3, !PT ;  /* 0x0000000d0d177c10 */ /* 0x000fe20009ffe4ff */
[----:B----4-:R-:W-:Y:S06]  /*0150*/  @P0 BRA `(.L_x_10) ;  /* 0x0000001800300947 */ /* 0x010fec0003800000 */
[----:B------:R-:W0:Y:S01]  /*0160*/  LDC R2, c[0x0][0x360] ;  /* 0x0000d800ff027b82 */ /* 0x000e220000000800 */
[----:B------:R-:W-:Y:S01]  /*0170*/  BSSY.RECONVERGENT B1, `(.L_x_11) ;  /* 0x0000072000017945 */ /* 0x000fe20003800200 */
[----:B0-----:R-:W0:Y:S01]  /*0180*/  I2F.U32.RP R8, R2 ;  /* 0x0000000200087306 */ /* 0x001e220000209000 */
[----:B------:R-:W-:Y:S02]  /*0190*/  IADD3 R6, PT, PT, R18, R2, RZ ;  /* 0x0000000212067210 */ /* 0x000fe40007ffe0ff */
[----:B------:R-:W-:Y:S02]  /*01a0*/  ISETP.NE.U32.AND P2, PT, R2, RZ, PT ;  /* 0x000000ff0200720c */ /* 0x000fe40003f45070 */
[----:B------:R-:W-:Y:S02]  /*01b0*/  ISETP.GE.U32.AND P0, PT, R6, R3, PT ;  /* 0x000000030600720c */ /* 0x000fe40003f06070 */
[----:B------:R-:W-:Y:S02]  /*01c0*/  VIMNMX.U32 R3, PT, PT, R3, R6, !PT ;  /* 0x0000000603037248 */ /* 0x000fe40007fe0000 */
[----:B------:R-:W-:-:S04]  /*01d0*/  SEL R7, RZ, 0x1, P0 ;  /* 0x00000001ff077807 */ /* 0x000fc80000000000 */
[----:B------:R-:W-:Y:S01]  /*01e0*/  IADD3 R3, PT, PT, R3, -R6, -R7 ;  /* 0x8000000603037210 */ /* 0x000fe20007ffe807 */
[----:B0-----:R-:W0:Y:S02]  /*01f0*/  MUFU.RCP R8, R8 ;  /* 0x0000000800087308 */ /* 0x001e240000001000 */
[----:B0-----:R-:W-:-:S06]  /*0200*/  IADD3 R4, PT, PT, R8, 0xffffffe, RZ ;  /* 0x0ffffffe08047810 */ /* 0x001fcc0007ffe0ff */
[----:B------:R0:W1:Y:S02]  /*0210*/  F2I.FTZ.U32.TRUNC.NTZ R5, R4 ;  /* 0x0000000400057305 */ /* 0x000064000021f000 */
[----:B0-----:R-:W-:Y:S01]  /*0220*/  HFMA2 R4, -RZ, RZ, 0, 0 ;  /* 0x00000000ff047431 */ /* 0x001fe200000001ff */
[----:B-1----:R-:W-:-:S05]  /*0230*/  IADD3 R9, PT, PT, RZ, -R5, RZ ;  /* 0x80000005ff097210 */ /* 0x002fca0007ffe0ff */
[----:B------:R-:W-:-:S04]  /*0240*/  IMAD R9, R9, R2, RZ ;  /* 0x0000000209097224 */ /* 0x000fc800078e02ff */
[----:B------:R-:W-:-:S06]  /*0250*/  IMAD.HI.U32 R8, R5, R9, R4 ;  /* 0x0000000905087227 */ /* 0x000fcc00078e0004 */
[----:B------:R-:W-:-:S05]  /*0260*/  IMAD.HI.U32 R8, R8, R3, RZ ;  /* 0x0000000308087227 */ /* 0x000fca00078e00ff */
[----:B------:R-:W-:-:S05]  /*0270*/  IADD3 R4, PT, PT, -R8, RZ, RZ ;  /* 0x000000ff08047210 */ /* 0x000fca0007ffe1ff */
[----:B------:R-:W-:-:S05]  /*0280*/  IMAD R3, R2, R4, R3 ;  /* 0x0000000402037224 */ /* 0x000fca00078e0203 */
[----:B------:R-:W-:-:S13]  /*0290*/  ISETP.GE.U32.AND P0, PT, R3, R2, PT ;  /* 0x000000020300720c */ /* 0x000fda0003f06070 */
[-C--:B------:R-:W-:Y:S02]  /*02a0*/  @P0 IADD3 R3, PT, PT, R3, -R2.reuse, RZ ;  /* 0x8000000203030210 */ /* 0x080fe40007ffe0ff */
[----:B------:R-:W-:Y:S02]  /*02b0*/  @P0 IADD3 R8, PT, PT, R8, 0x1, RZ ;  /* 0x0000000108080810 */ /* 0x000fe40007ffe0ff */
[----:B------:R-:W-:-:S13]  /*02c0*/  ISETP.GE.U32.AND P1, PT, R3, R2, PT ;  /* 0x000000020300720c */ /* 0x000fda0003f26070 */
[----:B------:R-:W-:Y:S02]  /*02d0*/  @P1 IADD3 R8, PT, PT, R8, 0x1, RZ ;  /* 0x0000000108081810 */ /* 0x000fe40007ffe0ff */
[----:B------:R-:W-:-:S04]  /*02e0*/  @!P2 LOP3.LUT R8, RZ, R2, RZ, 0x33, !PT ;  /* 0x00000002ff08a212 */ /* 0x000fc800078e33ff */
[----:B------:R-:W-:-:S04]  /*02f0*/  IADD3 R3, PT, PT, R7, R8, RZ ;  /* 0x0000000807037210 */ /* 0x000fc80007ffe0ff */
[----:B------:R-:W-:-:S04]  /*0300*/  LOP3.LUT R4, R3, 0x3, RZ, 0xc0, !PT ;  /* 0x0000000303047812 */ /* 0x000fc800078ec0ff */
[----:B------:R-:W-:-:S13]  /*0310*/  ISETP.NE.AND P0, PT, R4, 0x3, PT ;  /* 0x000000030400780c */ /* 0x000fda0003f05270 */
[----:B------:R-:W-:Y:S05]  /*0320*/  @!P0 BRA `(.L_x_12) ;  /* 0x0000000400588947 */ /* 0x000fea0003800000 */
[----:B------:R-:W-:Y:S01]  /*0330*/  IADD3 R4, PT, PT, R3, 0x1, RZ ;  /* 0x0000000103047810 */ /* 0x000fe20007ffe0ff */
[----:B------:R-:W-:Y:S01]  /*0340*/  BSSY.RECONVERGENT B2, `(.L_x_13) ;  /* 0x0000050000027945 */ /* 0x000fe20003800200 */
[----:B------:R-:W-:Y:S02]  /*0350*/  IMAD.WIDE.U32 R12, R18, 0x10, R12 ;  /* 0x00000010120c7825 */ /* 0x000fe400078e000c */
[----:B------:R-:W-:-:S04]  /*0360*/  LOP3.LUT R4, R4, 0x3, RZ, 0xc0, !PT ;  /* 0x0000000304047812 */ /* 0x000fc800078ec0ff */
[----:B------:R-:W-:-:S07]  /*0370*/  IADD3 R14, PT, PT, -R4, RZ, RZ ;  /* 0x000000ff040e7210 */ /* 0x000fce0007ffe1ff */
.L_x_14:
[----:B0-----:R-:W-:-:S04]  /*0380*/  IADD3 R4, P0, PT, R12, UR10, RZ ;  /* 0x0000000a0c047c10 */ /* 0x001fc8000ff1e0ff */
[----:B------:R-:W-:-:S06]  /*0390*/  IADD3.X R5, PT, PT, R13, UR11, RZ, P0, !PT ;  /* 0x0000000b0d057c10 */ /* 0x000fcc00087fe4ff */
[----:B------:R-:W2:Y:S01]  /*03a0*/  LDG.E.128.CONSTANT R4, desc[UR6][R4.64] ;  /* 0x0000000604047981 */ /* 0x000ea2000c1e9d00 */
[----:B------:R-:W-:-:S04]  /*03b0*/  IADD3 R8, P0, PT, R12, UR8, RZ ;  /* 0x000000080c087c10 */ /* 0x000fc8000ff1e0ff */
[----:B------:R-:W-:-:S06]  /*03c0*/  IADD3.X R9, PT, PT, R13, UR9, RZ, P0, !PT ;  /* 0x000000090d097c10 */ /* 0x000fcc00087fe4ff */
[----:B------:R-:W3:Y:S01]  /*03d0*/  LDG.E.128.CONSTANT R8, desc[UR6][R8.64] ;  /* 0x0000000608087981 */ /* 0x000ee2000c1e9d00 */
[----:B------:R-:W-:Y:S01]  /*03e0*/  HFMA2 R19, -RZ, RZ, 3.7421875, 0 ;  /* 0x437c0000ff137431 */ /* 0x000fe200000001ff */
[----:B------:R-:W-:Y:S02]  /*03f0*/  MOV R15, 0x3bbb989d ;  /* 0x3bbb989d000f7802 */ /* 0x000fe40000000f00 */
[----:B------:R-:W-:-:S03]  /*0400*/  IADD3 R14, PT, PT, R14, 0x1, RZ ;  /* 0x000000010e0e7810 */ /* 0x000fc60007ffe0ff */
[-C--:B--2---:R-:W-:Y:S01]  /*0410*/  FFMA.SAT R18, R5, -R15.reuse, 0.5 ;  /* 0x3f00000005127423 */ /* 0x084fe2000000280f */
[-C--:B------:R-:W-:Y:S01]  /*0420*/  FFMA.SAT R17, R4, -R15.reuse, 0.5 ;  /* 0x3f00000004117423 */ /* 0x080fe2000000280f */
[-C--:B------:R-:W-:Y:S01]  /*0430*/  FFMA.SAT R16, R6, -R15.reuse, 0.5 ;  /* 0x3f00000006107423 */ /* 0x080fe2000000280f */
[----:B------:R-:W-:Y:S01]  /*0440*/  FFMA.SAT R15, R7, -R15, 0.5 ;  /* 0x3f000000070f7423 */ /* 0x000fe2000000280f */
[-C--:B------:R-:W-:Y:S01]  /*0450*/  FFMA.RM R18, R18, R19.reuse, 12582913 ;  /* 0x4b40000112127423 */ /* 0x080fe20000004013 */
[-C--:B------:R-:W-:Y:S01]  /*0460*/  FFMA.RM R17, R17, R19.reuse, 12582913 ;  /* 0x4b40000111117423 */ /* 0x080fe20000004013 */
[-C--:B------:R-:W-:Y:S01]  /*0470*/  FFMA.RM R16, R16, R19.reuse, 12582913 ;  /* 0x4b40000110107423 */ /* 0x080fe20000004013 */
[----:B------:R-:W-:Y:S01]  /*0480*/  FFMA.RM R15, R15, R19, 12582913 ;  /* 0x4b4000010f0f7423 */ /* 0x000fe20000004013 */
[----:B------:R-:W-:Y:S01]  /*0490*/  FADD R28, R18, -12583039 ;  /* 0xcb40007f121c7421 */ /* 0x000fe20000000000 */
[----:B------:R-:W-:Y:S01]  /*04a0*/  FADD R19, R17, -12583039 ;  /* 0xcb40007f11137421 */ /* 0x000fe20000000000 */
[C---:B------:R-:W-:Y:S01]  /*04b0*/  FADD R29, R16.reuse, -12583039 ;  /* 0xcb40007f101d7421 */ /* 0x040fe20000000000 */
[----:B------:R-:W-:Y:S01]  /*04c0*/  SHF.L.U32 R16, R16, 0x17, RZ ;  /* 0x0000001710107819 */ /* 0x000fe200000006ff */
[----:B------:R-:W-:Y:S01]  /*04d0*/  FFMA R28, R5, -1.4426950216293334961, -R28 ;  /* 0xbfb8aa3b051c7823 */ /* 0x000fe2000000081c */
[----:B------:R-:W-:Y:S01]  /*04e0*/  FFMA R19, R4, -1.4426950216293334961, -R19 ;  /* 0xbfb8aa3b04137823 */ /* 0x000fe20000000813 */
[----:B------:R-:W-:-:S02]  /*04f0*/  FFMA R29, R6, -1.4426950216293334961, -R29 ;  /* 0xbfb8aa3b061d7823 */ /* 0x000fc4000000081d */
[----:B------:R-:W-:Y:S01]  /*0500*/  FFMA R21, R5, -1.925963033500011079e-08, R28 ;  /* 0xb2a5706005157823 */ /* 0x000fe2000000001c */
[----:B------:R-:W-:Y:S01]  /*0510*/  SHF.L.U32 R28, R17, 0x17, RZ ;  /* 0x00000017111c7819 */ /* 0x000fe200000006ff */
[----:B------:R-:W-:Y:S01]  /*0520*/  FFMA R20, R4, -1.925963033500011079e-08, R19 ;  /* 0xb2a5706004147823 */ /* 0x000fe20000000013 */
[----:B------:R-:W-:Y:S01]  /*0530*/  SHF.L.U32 R17, R18, 0x17, RZ ;  /* 0x0000001712117819 */ /* 0x000fe200000006ff */
[C---:B------:R-:W-:Y:S01]  /*0540*/  FADD R18, R15.reuse, -12583039 ;  /* 0xcb40007f0f127421 */ /* 0x040fe20000000000 */
[----:B------:R-:W-:Y:S01]  /*0550*/  FFMA R29, R6, -1.925963033500011079e-08, R29 ;  /* 0xb2a57060061d7823 */ /* 0x000fe2000000001d */
[----:B------:R-:W0:Y:S01]  /*0560*/  MUFU.EX2 R19, R20 ;  /* 0x0000001400137308 */ /* 0x000e220000000800 */
[----:B------:R-:W-:Y:S01]  /*0570*/  SHF.L.U32 R15, R15, 0x17, RZ ;  /* 0x000000170f0f7819 */ /* 0x000fe200000006ff */
[----:B------:R-:W-:-:S04]  /*0580*/  FFMA R18, R7, -1.4426950216293334961, -R18 ;  /* 0xbfb8aa3b07127823 */ /* 0x000fc80000000812 */
[----:B------:R-:W-:Y:S02]  /*0590*/  FFMA R18, R7, -1.925963033500011079e-08, R18 ;  /* 0xb2a5706007127823 */ /* 0x000fe40000000012 */
[----:B------:R-:W1:Y:S08]  /*05a0*/  MUFU.EX2 R21, R21 ;  /* 0x0000001500157308 */ /* 0x000e700000000800 */
[----:B------:R-:W2:Y:S01]  /*05b0*/  MUFU.EX2 R29, R29 ;  /* 0x0000001d001d7308 */ /* 0x000ea20000000800 */
[----:B0-----:R-:W-:-:S05]  /*05c0*/  FFMA R19, R28, R19, 1 ;  /* 0x3f8000001c137423 */ /* 0x001fca0000000013 */
[----:B------:R-:W-:Y:S02]  /*05d0*/  FSETP.GEU.AND P0, PT, |R19|, 1.175494350822287508e-38, PT ;  /* 0x008000001300780b */ /* 0x000fe40003f0e200 */
[----:B------:R-:W0:Y:S01]  /*05e0*/  MUFU.EX2 R18, R18 ;  /* 0x0000001200127308 */ /* 0x000e220000000800 */
[----:B-1----:R-:W-:-:S05]  /*05f0*/  FFMA R17, R17, R21, 1 ;  /* 0x3f80000011117423 */ /* 0x002fca0000000015 */
[----:B------:R-:W-:Y:S01]  /*0600*/  FSETP.GEU.AND P1, PT, |R17|, 1.175494350822287508e-38, PT ;  /* 0x008000001100780b */ /* 0x000fe20003f2e200 */
[----:B--2---:R-:W-:-:S04]  /*0610*/  FFMA R16, R16, R29, 1 ;  /* 0x3f80000010107423 */ /* 0x004fc8000000001d */
[----:B------:R-:W-:Y:S01]  /*0620*/  @!P0 FMUL R19, R19, 16777216 ;  /* 0x4b80000013138820 */ /* 0x000fe20000400000 */
[----:B------:R-:W-:-:S03]  /*0630*/  FSETP.GEU.AND P2, PT, |R16|, 1.175494350822287508e-38, PT ;  /* 0x008000001000780b */ /* 0x000fc60003f4e200 */
[----:B------:R1:W2:Y:S01]  /*0640*/  MUFU.RCP R21, R19 ;  /* 0x0000001300157308 */ /* 0x0002a20000001000 */
[----:B0-----:R-:W-:Y:S01]  /*0650*/  FFMA R15, R15, R18, 1 ;  /* 0x3f8000000f0f7423 */ /* 0x001fe20000000012 */
[----:B------:R-:W-:Y:S02]  /*0660*/  MOV R18, 0x4b800000 ;  /* 0x4b80000000127802 */ /* 0x000fe40000000f00 */
[----:B------:R-:W-:Y:S02]  /*0670*/  @!P1 FMUL R17, R17, 16777216 ;  /* 0x4b80000011119820 */ /* 0x000fe40000400000 */
[----:B------:R-:W-:Y:S02]  /*0680*/  FSETP.GEU.AND P3, PT, |R15|, 1.175494350822287508e-38, PT ;  /* 0x008000000f00780b */ /* 0x000fe40003f6e200 */
[C---:B------:R-:W-:Y:S02]  /*0690*/  FSEL R20, R18.reuse, 1, !P0 ;  /* 0x3f80000012147808 */ /* 0x040fe40004000000 */
[----:B------:R-:W0:Y:S01]  /*06a0*/  MUFU.RCP R17, R17 ;  /* 0x0000001100117308 */ /* 0x000e220000001000 */
[----:B-1----:R-:W-:Y:S01]  /*06b0*/  FSEL R19, R18, 1, !P2 ;  /* 0x3f80000012137808 */ /* 0x002fe20005000000 */
[----:B------:R-:W-:Y:S01]  /*06c0*/  @!P2 FMUL R16, R16, 16777216 ;  /* 0x4b8000001010a820 */ /* 0x000fe20000400000 */
[----:B--2---:R-:W-:-:S05]  /*06d0*/  FMUL R21, R21, R20 ;  /* 0x0000001415157220 */ /* 0x004fca0000400000 */
[----:B------:R-:W1:Y:S01]  /*06e0*/  MUFU.RCP R16, R16 ;  /* 0x0000001000107308 */ /* 0x000e620000001000 */
[C---:B------:R-:W-:Y:S01]  /*06f0*/  FSEL R20, R18.reuse, 1, !P1 ;  /* 0x3f80000012147808 */ /* 0x040fe20004800000 */
[----:B------:R-:W-:Y:S01]  /*0700*/  @!P3 FMUL R15, R15, 16777216 ;  /* 0x4b8000000f0fb820 */ /* 0x000fe20000400000 */
[----:B------:R-:W-:Y:S01]  /*0710*/  FSEL R18, R18, 1, !P3 ;  /* 0x3f80000012127808 */ /* 0x000fe20005800000 */
[----:B------:R-:W-:Y:S01]  /*0720*/  FMUL R21, R4, R21 ;  /* 0x0000001504157220 */ /* 0x000fe20000400000 */
[----:B------:R-:W-:-:S03]  /*0730*/  IADD3 R4, P0, PT, R12, UR12, RZ ;  /* 0x0000000c0c047c10 */ /* 0x000fc6000ff1e0ff */
[----:B------:R-:W2:Y:S01]  /*0740*/  MUFU.RCP R15, R15 ;  /* 0x0000000f000f7308 */ /* 0x000ea20000001000 */
[----:B0-----:R-:W-:Y:S01]  /*0750*/  FMUL R20, R17, R20 ;  /* 0x0000001411147220 */ /* 0x001fe20000400000 */
[----:B---3--:R-:W-:-:S03]  /*0760*/  FMUL R8, R8, R21 ;  /* 0x0000001508087220 */ /* 0x008fc60000400000 */
[----:B------:R-:W-:Y:S01]  /*0770*/  FMUL R20, R5, R20 ;  /* 0x0000001405147220 */ /* 0x000fe20000400000 */
[----:B------:R-:W-:Y:S01]  /*0780*/  IADD3.X R5, PT, PT, R13, UR13, RZ, P0, !PT ;  /* 0x0000000d0d057c10 */ /* 0x000fe200087fe4ff */
[----:B------:R-:W-:Y:S01]  /*0790*/  IMAD.WIDE.U32 R12, R2, 0x10, R12 ;  /* 0x00000010020c7825 */ /* 0x000fe200078e000c */
[----:B------:R-:W-:-:S03]  /*07a0*/  ISETP.NE.AND P0, PT, R14, RZ, PT ;  /* 0x000000ff0e00720c */ /* 0x000fc60003f05270 */
[----:B-1----:R-:W-:Y:S01]  /*07b0*/  FMUL R19, R16, R19 ;  /* 0x0000001310137220 */ /* 0x002fe20000400000 */
[----:B------:R-:W-:-:S03]  /*07c0*/  FMUL R9, R9, R20 ;  /* 0x0000001409097220 */ /* 0x000fc60000400000 */
[----:B------:R-:W-:Y:S01]  /*07d0*/  FMUL R19, R6, R19 ;  /* 0x0000001306137220 */ /* 0x000fe20000400000 */
[----:B--2---:R-:W-:-:S03]  /*07e0*/  FMUL R18, R15, R18 ;  /* 0x000000120f127220 */ /* 0x004fc60000400000 */
[----:B------:R-:W-:Y:S01]  /*07f0*/  FMUL R10, R10, R19 ;  /* 0x000000130a0a7220 */ /* 0x000fe20000400000 */
[----:B------:R-:W-:-:S04]  /*0800*/  FMUL R18, R7, R18 ;  /* 0x0000001207127220 */ /* 0x000fc80000400000 */
[----:B------:R-:W-:-:S05]  /*0810*/  FMUL R11, R11, R18 ;  /* 0x000000120b0b7220 */ /* 0x000fca0000400000 */
[----:B------:R0:W-:Y:S01]  /*0820*/  STG.E.128 desc[UR6][R4.64], R8 ;  /* 0x0000000804007986 */ /* 0x0001e2000c101d06 */
[----:B------:R-:W-:Y:S05]  /*0830*/  @P0 BRA `(.L_x_14) ;  /* 0xfffffff800d00947 */ /* 0x000fea000383ffff */
[----:B------:R-:W-:Y:S05]  /*0840*/  BSYNC.RECONVERGENT B2 ;  /* 0x0000000000027941 */ /* 0x000fea0003800200 */
.L_x_13:
[----:B0-----:R-:W0:Y:S01]  /*0850*/  S2R R5, SR_TID.X ;  /* 0x0000000000057919 */ /* 0x001e220000002100 */
[----:B------:R-:W-:-:S04]  /*0860*/  IADD3 R4, PT, PT, R3, 0x1, RZ ;  /* 0x0000000103047810 */ /* 0x000fc80007ffe0ff */
[----:B------:R-:W-:-:S05]  /*0870*/  LOP3.LUT R4, R4, 0x3, RZ, 0xc0, !PT ;  /* 0x0000000304047812 */ /* 0x000fca00078ec0ff */
[----:B0-----:R-:W-:-:S07]  /*0880*/  IMAD R18, R4, R2, R5 ;  /* 0x0000000204127224 */ /* 0x001fce00078e0205 */
.L_x_12:
[----:B------:R-:W-:Y:S05]  /*0890*/  BSYNC.RECONVERGENT B1 ;  /* 0x0000000000017941 */ /* 0x000fea0003800200 */
.L_x_11:
[----:B------:R-:W-:-:S13]  /*08a0*/  ISETP.GE.U32.AND P0, PT, R3, 0x3, PT ;  /* 0x000000030300780c */ /* 0x000fda0003f06070 */
[----:B------:R-:W-:Y:S05]  /*08b0*/  @!P0 BRA `(.L_x_10) ;  /* 0x0000001000588947 */ /* 0x000fea0003800000 */
[C---:B------:R-:W-:Y:S01]  /*08c0*/  LEA R17, R2.reuse, R18, 0x1 ;  /* 0x0000001202117211 */ /* 0x040fe200078e08ff */
[----:B------:R-:W-:Y:S01]  /*08d0*/  IMAD R16, R2, 0x3, R18 ;  /* 0x0000000302107824 */ /* 0x000fe200078e0212 */
[----:B------:R-:W-:-:S07]  /*08e0*/  IADD3 R3, PT, PT, R18, R2, RZ ;  /* 0x0000000212037210 */ /* 0x000fce0007ffe0ff */
.L_x_15:
[----:B------:R-:W-:-:S06]  /*08f0*/  IMAD.WIDE.U32 R8, R18, 0x10, R24 ;  /* 0x0000001012087825 */ /* 0x000fcc00078e0018 */
[----:B------:R-:W2:Y:S01]  /*0900*/  LDG.E.128.CONSTANT R8, desc[UR6][R8.64] ;  /* 0x0000000608087981 */ /* 0x000ea2000c1e9d00 */
[----:B------:R-:W-:Y:S01]  /*0910*/  HFMA2 R21, -RZ, RZ, 0.96630859375, -0.0022525787353515625 ;  /* 0x3bbb989dff157431 */ /* 0x000fe200000001ff */
[----:B------:R-:W-:-:S04]  /*0920*/  MOV R20, 0x437c0000 ;  /* 0x437c000000147802 */ /* 0x000fc80000000f00 */
[-C--:B--2---:R-:W-:Y:S01]  /*0930*/  FFMA.SAT R5, R8, -R21.reuse, 0.5 ;  /* 0x3f00000008057423 */ /* 0x084fe20000002815 */
[-C--:B------:R-:W-:Y:S01]  /*0940*/  FFMA.SAT R13, R9, -R21.reuse, 0.5 ;  /* 0x3f000000090d7423 */ /* 0x080fe20000002815 */
[-C--:B------:R-:W-:Y:S02]  /*0950*/  FFMA.SAT R19, R11, -R21.reuse, 0.5 ;  /* 0x3f0000000b137423 */ /* 0x080fe40000002815 */
[-C--:B------:R-:W-:Y:S01]  /*0960*/  FFMA.RM R5, R5, R20.reuse, 12582913 ;  /* 0x4b40000105057423 */ /* 0x080fe20000004014 */
[-C--:B------:R-:W-:Y:S01]  /*0970*/  FFMA.RM R4, R13, R20.reuse, 12582913 ;  /* 0x4b4000010d047423 */ /* 0x080fe20000004014 */
[----:B------:R-:W-:Y:S02]  /*0980*/  FFMA.SAT R13, R10, -R21, 0.5 ;  /* 0x3f0000000a0d7423 */ /* 0x000fe40000002815 */
[----:B------:R-:W-:Y:S01]  /*0990*/  FADD R7, R5, -12583039 ;  /* 0xcb40007f05077421 */ /* 0x000fe20000000000 */
[C---:B------:R-:W-:Y:S01]  /*09a0*/  FADD R14, R4.reuse, -12583039 ;  /* 0xcb40007f040e7421 */ /* 0x040fe20000000000 */
[----:B------:R-:W-:Y:S01]  /*09b0*/  FFMA.RM R6, R13, R20, 12582913 ;  /* 0x4b4000010d067423 */ /* 0x000fe20000004014 */
[----:B------:R-:W-:Y:S01]  /*09c0*/  SHF.L.U32 R4, R4, 0x17, RZ ;  /* 0x0000001704047819 */ /* 0x000fe200000006ff */
[----:B------:R-:W-:Y:S01]  /*09d0*/  FFMA R7, R8, -1.4426950216293334961, -R7 ;  /* 0xbfb8aa3b08077823 */ /* 0x000fe20000000807 */
[----:B------:R-:W-:-:S03]  /*09e0*/  FFMA R14, R9, -1.4426950216293334961, -R14 ;  /* 0xbfb8aa3b090e7823 */ /* 0x000fc6000000080e */
[----:B------:R-:W-:Y:S01]  /*09f0*/  FFMA R12, R8, -1.925963033500011079e-08, R7 ;  /* 0xb2a57060080c7823 */ /* 0x000fe20000000007 */
[C---:B------:R-:W-:Y:S01]  /*0a00*/  FADD R7, R6.reuse, -12583039 ;  /* 0xcb40007f06077421 */ /* 0x040fe20000000000 */
[----:B------:R-:W-:Y:S01]  /*0a10*/  FFMA R13, R9, -1.925963033500011079e-08, R14 ;  /* 0xb2a57060090d7823 */ /* 0x000fe2000000000e */
[----:B------:R-:W-:Y:S02]  /*0a20*/  SHF.L.U32 R6, R6, 0x17, RZ ;  /* 0x0000001706067819 */ /* 0x000fe400000006ff */
[C---:B------:R-:W-:Y:S01]  /*0a30*/  FFMA R15, R10.reuse, -1.4426950216293334961, -R7 ;  /* 0xbfb8aa3b0a0f7823 */ /* 0x040fe20000000807 */
[----:B------:R-:W-:Y:S01]  /*0a40*/  FFMA.RM R7, R19, R20, 12582913 ;  /* 0x4b40000113077423 */ /* 0x000fe20000004014 */
[----:B------:R-:W0:Y:S01]  /*0a50*/  MUFU.EX2 R12, R12 ;  /* 0x0000000c000c7308 */ /* 0x000e220000000800 */
[----:B------:R-:W-:Y:S02]  /*0a60*/  HFMA2 R19, -RZ, RZ, 15, 0 ;  /* 0x4b800000ff137431 */ /* 0x000fe400000001ff */
[----:B------:R-:W-:Y:S01]  /*0a70*/  FFMA R14, R10, -1.925963033500011079e-08, R15 ;  /* 0xb2a570600a0e7823 */ /* 0x000fe2000000000f */
[----:B------:R-:W-:Y:S01]  /*0a80*/  FADD R28, R7, -12583039 ;  /* 0xcb40007f071c7421 */ /* 0x000fe20000000000 */
[----:B------:R-:W-:-:S02]  /*0a90*/  SHF.L.U32 R15, R5, 0x17, RZ ;  /* 0x00000017050f7819 */ /* 0x000fc400000006ff */
[----:B------:R-:W-:Y:S01]  /*0aa0*/  SHF.L.U32 R7, R7, 0x17, RZ ;  /* 0x0000001707077819 */ /* 0x000fe200000006ff */
[C---:B------:R-:W-:Y:S01]  /*0ab0*/  FFMA R28, R11.reuse, -1.4426950216293334961, -R28 ;  /* 0xbfb8aa3b0b1c7823 */ /* 0x040fe2000000081c */
[----:B------:R-:W1:Y:S03]  /*0ac0*/  MUFU.EX2 R13, R13 ;  /* 0x0000000d000d7308 */ /* 0x000e660000000800 */
[----:B------:R-:W-:-:S05]  /*0ad0*/  FFMA R28, R11, -1.925963033500011079e-08, R28 ;  /* 0xb2a570600b1c7823 */ /* 0x000fca000000001c */
[----:B------:R-:W2:Y:S01]  /*0ae0*/  MUFU.EX2 R5, R14 ;  /* 0x0000000e00057308 */ /* 0x000ea20000000800 */
[----:B0-----:R-:W-:-:S05]  /*0af0*/  FFMA R12, R15, R12, 1 ;  /* 0x3f8000000f0c7423 */ /* 0x001fca000000000c */
[----:B------:R-:W-:Y:S02]  /*0b00*/  FSETP.GEU.AND P0, PT, |R12|, 1.175494350822287508e-38, PT ;  /* 0x008000000c00780b */ /* 0x000fe40003f0e200 */
[----:B------:R-:W0:Y:S01]  /*0b10*/  MUFU.EX2 R28, R28 ;  /* 0x0000001c001c7308 */ /* 0x000e220000000800 */
[----:B-1----:R-:W-:-:S05]  /*0b20*/  FFMA R4, R4, R13, 1 ;  /* 0x3f80000004047423 */ /* 0x002fca000000000d */
[----:B------:R-:W-:Y:S01]  /*0b30*/  FSETP.GEU.AND P1, PT, |R4|, 1.175494350822287508e-38, PT ;  /* 0x008000000400780b */ /* 0x000fe20003f2e200 */
[----:B--2---:R-:W-:Y:S01]  /*0b40*/  FFMA R29, R6, R5, 1 ;  /* 0x3f800000061d7423 */ /* 0x004fe20000000005 */
[----:B------:R-:W-:-:S03]  /*0b50*/  FSEL R5, R19, 1, !P0 ;  /* 0x3f80000013057808 */ /* 0x000fc60004000000 */
[----:B------:R-:W-:Y:S01]  /*0b60*/  @!P0 FMUL R12, R12, 16777216 ;  /* 0x4b8000000c0c8820 */ /* 0x000fe20000400000 */
[----:B------:R-:W-:Y:S01]  /*0b70*/  FSETP.GEU.AND P2, PT, |R29|, 1.175494350822287508e-38, PT ;  /* 0x008000001d00780b */ /* 0x000fe20003f4e200 */
[----:B0-----:R-:W-:-:S04]  /*0b80*/  FFMA R28, R7, R28, 1 ;  /* 0x3f800000071c7423 */ /* 0x001fc8000000001c */
[----:B------:R-:W0:Y:S02]  /*0b90*/  MUFU.RCP R12, R12 ;  /* 0x0000000c000c7308 */ /* 0x000e240000001000 */
[----:B------:R-:W-:Y:S01]  /*0ba0*/  @!P1 FMUL R4, R4, 16777216 ;  /* 0x4b80000004049820 */ /* 0x000fe20000400000 */
[C---:B------:R-:W-:Y:S02]  /*0bb0*/  FSEL R7, R19.reuse, 1, !P1 ;  /* 0x3f80000013077808 */ /* 0x040fe40004800000 */
[----:B------:R-:W-:Y:S02]  /*0bc0*/  FSETP.GEU.AND P3, PT, |R28|, 1.175494350822287508e-38, PT ;  /* 0x008000001c00780b */ /* 0x000fe40003f6e200 */
[----:B------:R-:W-:Y:S01]  /*0bd0*/  FSEL R14, R19, 1, !P2 ;  /* 0x3f800000130e7808 */ /* 0x000fe20005000000 */
[----:B------:R-:W1:Y:S01]  /*0be0*/  MUFU.RCP R4, R4 ;  /* 0x0000000400047308 */ /* 0x000e620000001000 */
[----:B------:R-:W-:-:S07]  /*0bf0*/  @!P2 FMUL R29, R29, 16777216 ;  /* 0x4b8000001d1da820 */ /* 0x000fce0000400000 */
[----:B------:R-:W2:Y:S02]  /*0c00*/  MUFU.RCP R29, R29 ;  /* 0x0000001d001d7308 */ /* 0x000ea40000001000 */
[----:B------:R-:W-:Y:S01]  /*0c10*/  @!P3 FMUL R28, R28, 16777216 ;  /* 0x4b8000001c1cb820 */ /* 0x000fe20000400000 */
[----:B0-----:R-:W-:Y:S01]  /*0c20*/  FMUL R5, R12, R5 ;  /* 0x000000050c057220 */ /* 0x001fe20000400000 */
[----:B------:R-:W-:-:S04]  /*0c30*/  IMAD.WIDE.U32 R12, R18, 0x10, R26 ;  /* 0x00000010120c7825 */ /* 0x000fc800078e001a */
[----:B------:R-:W-:Y:S01]  /*0c40*/  FMUL R8, R8, R5 ;  /* 0x0000000508087220 */ /* 0x000fe20000400000 */
[----:B------:R-:W-:Y:S01]  /*0c50*/  FSEL R5, R19, 1, !P3 ;  /* 0x3f80000013057808 */ /* 0x000fe20005800000 */
[----:B------:R-:W0:Y:S01]  /*0c60*/  MUFU.RCP R28, R28 ;  /* 0x0000001c001c7308 */ /* 0x000e220000001000 */
[----:B-1----:R-:W-:-:S04]  /*0c70*/  FMUL R6, R4, R7 ;  /* 0x0000000704067220 */ /* 0x002fc80000400000 */
[----:B------:R-:W-:Y:S01]  /*0c80*/  FMUL R9, R9, R6 ;  /* 0x0000000609097220 */ /* 0x000fe20000400000 */
[----:B--2---:R-:W-:Y:S02]  /*0c90*/  FMUL R29, R29, R14 ;  /* 0x0000000e1d1d7220 */ /* 0x004fe40000400000 */
[----:B------:R-:W2:Y:S01]  /*0ca0*/  LDG.E.128.CONSTANT R12, desc[UR6][R12.64] ;  /* 0x000000060c0c7981 */ /* 0x000ea2000c1e9d00 */
[----:B0-----:R-:W-:Y:S01]  /*0cb0*/  FMUL R28, R28, R5 ;  /* 0x000000051c1c7220 */ /* 0x001fe20000400000 */
[----:B------:R-:W-:-:S06]  /*0cc0*/  IMAD.WIDE.U32 R4, R3, 0x10, R24 ;  /* 0x0000001003047825 */ /* 0x000fcc00078e0018 */
[----:B------:R-:W3:Y:S01]  /*0cd0*/  LDG.E.128.CONSTANT R4, desc[UR6][R4.64] ;  /* 0x0000000604047981 */ /* 0x000ee2000c1e9d00 */
[----:B------:R-:W-:Y:S01]  /*0ce0*/  FMUL R11, R11, R28 ;  /* 0x0000001c0b0b7220 */ /* 0x000fe20000400000 */
[----:B------:R-:W-:-:S03]  /*0cf0*/  FMUL R10, R10, R29 ;  /* 0x0000001d0a0a7220 */ /* 0x000fc60000400000 */
[----:B--2---:R-:W-:Y:S01]  /*0d00*/  FMUL R15, R15, R11 ;  /* 0x0000000b0f0f7220 */ /* 0x004fe20000400000 */
[----:B------:R-:W-:Y:S01]  /*0d10*/  FMUL R12, R12, R8 ;  /* 0x000000080c0c7220 */ /* 0x000fe20000400000 */
[----:B------:R-:W-:Y:S01]  /*0d20*/  FMUL R13, R13, R9 ;  /* 0x000000090d0d7220 */ /* 0x000fe20000400000 */
[----:B------:R-:W-:Y:S01]  /*0d30*/  FMUL R14, R14, R10 ;  /* 0x0000000a0e0e7220 */ /* 0x000fe20000400000 */
[----:B------:R-:W-:-:S05]  /*0d40*/  IMAD.WIDE.U32 R8, R18, 0x10, R22 ;  /* 0x0000001012087825 */ /* 0x000fca00078e0016 */
[----:B------:R0:W-:Y:S01]  /*0d50*/  STG.E.128 desc[UR6][R8.64], R12 ;  /* 0x0000000c08007986 */ /* 0x0001e2000c101d06 */
[-C--:B---3--:R-:W-:Y:S01]  /*0d60*/  FFMA.SAT R11, R4, -R21.reuse, 0.5 ;  /* 0x3f000000040b7423 */ /* 0x088fe20000002815 */
[----:B------:R-:W-:-:S03]  /*0d70*/  FFMA.SAT R10, R5, -R21, 0.5 ;  /* 0x3f000000050a7423 */ /* 0x000fc60000002815 */
[-C--:B------:R-:W-:Y:S01]  /*0d80*/  FFMA.RM R11, R11, R20.reuse, 12582913 ;  /* 0x4b4000010b0b7423 */ /* 0x080fe20000004014 */
[----:B------:R-:W-:-:S03]  /*0d90*/  FFMA.RM R10, R10, R20, 12582913 ;  /* 0x4b4000010a0a7423 */ /* 0x000fc60000004014 */
[C---:B------:R-:W-:Y:S01]  /*0da0*/  FADD R29, R11.reuse, -12583039 ;  /* 0xcb40007f0b1d7421 */ /* 0x040fe20000000000 */
[----:B------:R-:W-:-:S03]  /*0db0*/  SHF.L.U32 R11, R11, 0x17, RZ ;  /* 0x000000170b0b7819 */ /* 0x000fc600000006ff */
[----:B------:R-:W-:Y:S01]  /*0dc0*/  FFMA R29, R4, -1.4426950216293334961, -R29 ;  /* 0xbfb8aa3b041d7823 */ /* 0x000fe2000000081d */
[----:B0-----:R-:W-:Y:S01]  /*0dd0*/  FFMA.SAT R15, R7, -R21, 0.5 ;  /* 0x3f000000070f7423 */ /* 0x001fe20000002815 */
[----:B------:R-:W-:Y:S02]  /*0de0*/  FADD R12, R10, -12583039 ;  /* 0xcb40007f0a0c7421 */ /* 0x000fe40000000000 */
[----:B------:R-:W-:Y:S02]  /*0df0*/  FFMA R29, R4, -1.925963033500011079e-08, R29 ;  /* 0xb2a57060041d7823 */ /* 0x000fe4000000001d */
[C---:B------:R-:W-:Y:S02]  /*0e00*/  FFMA R12, R5.reuse, -1.4426950216293334961, -R12 ;  /* 0xbfb8aa3b050c7823 */ /* 0x040fe4000000080c */
[----:B------:R0:W1:Y:S02]  /*0e10*/  MUFU.EX2 R28, R29 ;  /* 0x0000001d001c7308 */ /* 0x0000640000000800 */
[----:B------:R-:W-:-:S06]  /*0e20*/  FFMA R14, R5, -1.925963033500011079e-08, R12 ;  /* 0xb2a57060050e7823 */ /* 0x000fcc000000000c */
[----:B------:R-:W2:Y:S01]  /*0e30*/  MUFU.EX2 R12, R14 ;  /* 0x0000000e000c7308 */ /* 0x000ea20000000800 */
[----:B0-----:R-:W-:-:S04]  /*0e40*/  FFMA.SAT R29, R6, -R21, 0.5 ;  /* 0x3f000000061d7423 */ /* 0x001fc80000002815 */
[----:B------:R-:W-:Y:S01]  /*0e50*/  FFMA.RM R8, R29, R20, 12582913 ;  /* 0x4b4000011d087423 */ /* 0x000fe20000004014 */
[----:B-1----:R-:W-:-:S03]  /*0e60*/  FFMA R9, R11, R28, 1 ;  /* 0x3f8000000b097423 */ /* 0x002fc6000000001c */
[C---:B------:R-:W-:Y:S01]  /*0e70*/  FADD R11, R8.reuse, -12583039 ;  /* 0xcb40007f080b7421 */ /* 0x040fe20000000000 */
[----:B------:R-:W-:-:S03]  /*0e80*/  SHF.L.U32 R8, R8, 0x17, RZ ;  /* 0x0000001708087819 */ /* 0x000fc600000006ff */
[----:B------:R-:W-:Y:S01]  /*0e90*/  FFMA R13, R6, -1.4426950216293334961, -R11 ;  /* 0xbfb8aa3b060d7823 */ /* 0x000fe2000000080b */
[----:B------:R-:W-:Y:S01]  /*0ea0*/  FFMA.RM R11, R15, R20, 12582913 ;  /* 0x4b4000010f0b7423 */ /* 0x000fe20000004014 */
[----:B------:R-:W-:Y:S02]  /*0eb0*/  SHF.L.U32 R15, R10, 0x17, RZ ;  /* 0x000000170a0f7819 */ /* 0x000fe400000006ff */
[----:B------:R-:W-:Y:S01]  /*0ec0*/  FFMA R13, R6, -1.925963033500011079e-08, R13 ;  /* 0xb2a57060060d7823 */ /* 0x000fe2000000000d */
[C---:B------:R-:W-:Y:S01]  /*0ed0*/  FADD R28, R11.reuse, -12583039 ;  /* 0xcb40007f0b1c7421 */ /* 0x040fe20000000000 */
[----:B------:R-:W-:Y:S01]  /*0ee0*/  SHF.L.U32 R11, R11, 0x17, RZ ;  /* 0x000000170b0b7819 */ /* 0x000fe200000006ff */
[----:B--2---:R-:W-:Y:S01]  /*0ef0*/  FFMA R12, R15, R12, 1 ;  /* 0x3f8000000f0c7423 */ /* 0x004fe2000000000c */
[----:B------:R-:W-:Y:S01]  /*0f00*/  FSETP.GEU.AND P0, PT, |R9|, 1.175494350822287508e-38, PT ;  /* 0x008000000900780b */ /* 0x000fe20003f0e200 */
[C---:B------:R-:W-:Y:S01]  /*0f10*/  FFMA R28, R7.reuse, -1.4426950216293334961, -R28 ;  /* 0xbfb8aa3b071c7823 */ /* 0x040fe2000000081c */
[----:B------:R-:W0:Y:S02]  /*0f20*/  MUFU.EX2 R13, R13 ;  /* 0x0000000d000d7308 */ /* 0x000e240000000800 */
[----:B------:R-:W-:Y:S01]  /*0f30*/  FSETP.GEU.AND P1, PT, |R12|, 1.175494350822287508e-38, PT ;  /* 0x008000000c00780b */ /* 0x000fe20003f2e200 */
[----:B------:R-:W-:-:S05]  /*0f40*/  FFMA R28, R7, -1.925963033500011079e-08, R28 ;  /* 0xb2a57060071c7823 */ /* 0x000fca000000001c */
[----:B------:R-:W1:Y:S03]  /*0f50*/  MUFU.EX2 R10, R28 ;  /* 0x0000001c000a7308 */ /* 0x000e660000000800 */
[----:B------:R-:W-:-:S04]  /*0f60*/  @!P0 FMUL R9, R9, 16777216 ;  /* 0x4b80000009098820 */ /* 0x000fc80000400000 */
[----:B------:R-:W-:Y:S01]  /*0f70*/  @!P1 FMUL R12, R12, 16777216 ;  /* 0x4b8000000c0c9820 */ /* 0x000fe20000400000 */
[----:B0-----:R-:W-:Y:S01]  /*0f80*/  FFMA R14, R8, R13, 1 ;  /* 0x3f800000080e7423 */ /* 0x001fe2000000000d */
[----:B------:R-:W0:Y:S01]  /*0f90*/  MUFU.RCP R9, R9 ;  /* 0x0000000900097308 */ /* 0x000e220000001000 */
[C---:B------:R-:W-:Y:S02]  /*0fa0*/  FSEL R13, R19.reuse, 1, !P1 ;  /* 0x3f800000130d7808 */ /* 0x040fe40004800000 */
[----:B------:R-:W-:Y:S02]  /*0fb0*/  FSEL R8, R19, 1, !P0 ;  /* 0x3f80000013087808 */ /* 0x000fe40004000000 */
[----:B------:R-:W-:Y:S01]  /*0fc0*/  FSETP.GEU.AND P2, PT, |R14|, 1.175494350822287508e-38, PT ;  /* 0x008000000e00780b */ /* 0x000fe20003f4e200 */
[----:B-1----:R-:W-:Y:S02]  /*0fd0*/  FFMA R28, R11, R10, 1 ;  /* 0x3f8000000b1c7423 */ /* 0x002fe4000000000a */
[----:B------:R-:W1:Y:S01]  /*0fe0*/  MUFU.RCP R12, R12 ;  /* 0x0000000c000c7308 */ /* 0x000e620000001000 */
[----:B------:R-:W-:-:S02]  /*0ff0*/  FSEL R15, R19, 1, !P2 ;  /* 0x3f800000130f7808 */ /* 0x000fc40005000000 */
[----:B------:R-:W-:Y:S01]  /*1000*/  FSETP.GEU.AND P3, PT, |R28|, 1.175494350822287508e-38, PT ;  /* 0x008000001c00780b */ /* 0x000fe20003f6e200 */
[----:B0-----:R-:W-:-:S06]  /*1010*/  FMUL R11, R9, R8 ;  /* 0x00000008090b7220 */ /* 0x001fcc0000400000 */
[----:B------:R-:W-:Y:S01]  /*1020*/  @!P2 FMUL R14, R14, 16777216 ;  /* 0x4b8000000e0ea820 */ /* 0x000fe20000400000 */
[----:B------:R-:W-:-:S04]  /*1030*/  IMAD.WIDE.U32 R8, R3, 0x10, R26 ;  /* 0x0000001003087825 */ /* 0x000fc800078e001a */
[----:B------:R-:W-:Y:S01]  /*1040*/  FMUL R4, R4, R11 ;  /* 0x0000000b04047220 */ /* 0x000fe20000400000 */
[----:B------:R-:W0:Y:S01]  /*1050*/  MUFU.RCP R29, R14 ;  /* 0x0000000e001d7308 */ /* 0x000e220000001000 */
[----:B------:R-:W-:Y:S01]  /*1060*/  @!P3 FMUL R28, R28, 16777216 ;  /* 0x4b8000001c1cb820 */ /* 0x000fe20000400000 */
[----:B-1----:R-:W-:Y:S01]  /*1070*/  FMUL R10, R12, R13 ;  /* 0x0000000d0c0a7220 */ /* 0x002fe20000400000 */
[----:B------:R-:W-:-:S03]  /*1080*/  FSEL R13, R19, 1, !P3 ;  /* 0x3f800000130d7808 */ /* 0x000fc60005800000 */
[----:B------:R-:W-:Y:S02]  /*1090*/  FMUL R5, R5, R10 ;  /* 0x0000000a05057220 */ /* 0x000fe40000400000 */
[----:B------:R-:W1:Y:S01]  /*10a0*/  MUFU.RCP R28, R28 ;  /* 0x0000001c001c7308 */ /* 0x000e620000001000 */
[----:B------:R-:W2:Y:S01]  /*10b0*/  LDG.E.128.CONSTANT R8, desc[UR6][R8.64] ;  /* 0x0000000608087981 */ /* 0x000ea2000c1e9d00 */
[----:B0-----:R-:W-:Y:S01]  /*10c0*/  FMUL R29, R29, R15 ;  /* 0x0000000f1d1d7220 */ /* 0x001fe20000400000 */
[----:B-1----:R-:W-:Y:S01]  /*10d0*/  FMUL R28, R28, R13 ;  /* 0x0000000d1c1c7220 */ /* 0x002fe20000400000 */
        /* <DEDUP_REMOVED lines=8> */
[----:B------:R-:W-:-:S04]  /*1160*/  IMAD.WIDE.U32 R4, R3, 0x10, R22 ;  /* 0x0000001003047825 */ /* 0x000fc800078e0016 */
[----:B---3--:R-:W-:-:S04]  /*1170*/  FFMA.SAT R7, R12, -R21, 0.5 ;  /* 0x3f0000000c077423 */ /* 0x008fc80000002815 */
[----:B------:R-:W-:Y:S01]  /*1180*/  FFMA.RM R7, R7, R20, 12582913 ;  /* 0x4b40000107077423 */ /* 0x000fe20000004014 */
[----:B------:R-:W-:-:S03]  /*1190*/  FFMA.SAT R6, R13, -R21, 0.5 ;  /* 0x3f0000000d067423 */ /* 0x000fc60000002815 */
[----:B------:R-:W-:Y:S01]  /*11a0*/  FADD R29, R7, -12583039 ;  /* 0xcb40007f071d7421 */ /* 0x000fe20000000000 */
[----:B------:R-:W-:-:S03]  /*11b0*/  FFMA.RM R6, R6, R20, 12582913 ;  /* 0x4b40000106067423 */ /* 0x000fc60000004014 */
[C---:B------:R-:W-:Y:S01]  /*11c0*/  FFMA R29, R12.reuse, -1.4426950216293334961, -R29 ;  /* 0xbfb8aa3b0c1d7823 */ /* 0x040fe2000000081d */
[----:B------:R0:W-:Y:S03]  /*11d0*/  STG.E.128 desc[UR6][R4.64], R8 ;  /* 0x0000000804007986 */ /* 0x0001e6000c101d06 */
[----:B------:R-:W-:-:S04]  /*11e0*/  FFMA R29, R12, -1.925963033500011079e-08, R29 ;  /* 0xb2a570600c1d7823 */ /* 0x000fc8000000001d */
[----:B------:R1:W2:Y:S01]  /*11f0*/  MUFU.EX2 R28, R29 ;  /* 0x0000001d001c7308 */ /* 0x0002a20000000800 */
[----:B0-----:R-:W-:-:S04]  /*1200*/  FADD R4, R6, -12583039 ;  /* 0xcb40007f06047421 */ /* 0x001fc80000000000 */
[----:B-1----:R-:W-:-:S04]  /*1210*/  FFMA R29, R13, -1.4426950216293334961, -R4 ;  /* 0xbfb8aa3b0d1d7823 */ /* 0x002fc80000000804 */
[----:B------:R-:W-:Y:S01]  /*1220*/  FFMA R5, R13, -1.925963033500011079e-08, R29 ;  /* 0xb2a570600d057823 */ /* 0x000fe2000000001d */
[----:B------:R-:W-:-:S05]  /*1230*/  SHF.L.U32 R7, R7, 0x17, RZ ;  /* 0x0000001707077819 */ /* 0x000fca00000006ff */
[----:B------:R-:W0:Y:S01]  /*1240*/  MUFU.EX2 R5, R5 ;  /* 0x0000000500057308 */ /* 0x000e220000000800 */
[----:B--2---:R-:W-:Y:S01]  /*1250*/  FFMA R7, R7, R28, 1 ;  /* 0x3f80000007077423 */ /* 0x004fe2000000001c */
[----:B------:R-:W-:Y:S01]  /*1260*/  SHF.L.U32 R6, R6, 0x17, RZ ;  /* 0x0000001706067819 */ /* 0x000fe200000006ff */
[----:B------:R-:W-:-:S03]  /*1270*/  FFMA.SAT R11, R15, -R21, 0.5 ;  /* 0x3f0000000f0b7423 */ /* 0x000fc60000002815 */
[----:B------:R-:W-:Y:S01]  /*1280*/  FSETP.GEU.AND P0, PT, |R7|, 1.175494350822287508e-38, PT ;  /* 0x008000000700780b */ /* 0x000fe20003f0e200 */
[----:B------:R-:W-:Y:S01]  /*1290*/  FFMA.SAT R9, R14, -R21, 0.5 ;  /* 0x3f0000000e097423 */ /* 0x000fe20000002815 */
[----:B0-----:R-:W-:Y:S01]  /*12a0*/  FFMA R6, R6, R5, 1 ;  /* 0x3f80000006067423 */ /* 0x001fe20000000005 */
[----:B------:R-:W-:-:S10]  /*12b0*/  FFMA.RM R5, R11, R20, 12582913 ;  /* 0x4b4000010b057423 */ /* 0x000fd40000004014 */
[----:B------:R-:W-:Y:S01]  /*12c0*/  @!P0 FMUL R7, R7, 16777216 ;  /* 0x4b80000007078820 */ /* 0x000fe20000400000 */
[----:B------:R-:W-:Y:S01]  /*12d0*/  FSETP.GEU.AND P1, PT, |R6|, 1.175494350822287508e-38, PT ;  /* 0x008000000600780b */ /* 0x000fe20003f2e200 */
[----:B------:R-:W-:Y:S01]  /*12e0*/  FADD R8, R5, -12583039 ;  /* 0xcb40007f05087421 */ /* 0x000fe20000000000 */
[----:B------:R-:W-:-:S03]  /*12f0*/  FFMA.RM R4, R9, R20, 12582913 ;  /* 0x4b40000109047423 */ /* 0x000fc60000004014 */
[C---:B------:R-:W-:Y:S01]  /*1300*/  FFMA R8, R15.reuse, -1.4426950216293334961, -R8 ;  /* 0xbfb8aa3b0f087823 */ /* 0x040fe20000000808 */
[----:B------:R-:W0:Y:S01]  /*1310*/  MUFU.RCP R7, R7 ;  /* 0x0000000700077308 */ /* 0x000e220000001000 */
[----:B------:R-:W-:Y:S02]  /*1320*/  FADD R9, R4, -12583039 ;  /* 0xcb40007f04097421 */ /* 0x000fe40000000000 */
[----:B------:R-:W-:Y:S02]  /*1330*/  FFMA R28, R15, -1.925963033500011079e-08, R8 ;  /* 0xb2a570600f1c7823 */ /* 0x000fe40000000008 */
[----:B------:R-:W-:Y:S02]  /*1340*/  FFMA R9, R14, -1.4426950216293334961, -R9 ;  /* 0xbfb8aa3b0e097823 */ /* 0x000fe40000000809 */
[----:B------:R-:W-:Y:S01]  /*1350*/  @!P1 FMUL R6, R6, 16777216 ;  /* 0x4b80000006069820 */ /* 0x000fe20000400000 */
[----:B------:R-:W1:Y:S01]  /*1360*/  MUFU.EX2 R11, R28 ;  /* 0x0000001c000b7308 */ /* 0x000e620000000800 */
[----:B------:R-:W-:Y:S01]  /*1370*/  FFMA R9, R14, -1.925963033500011079e-08, R9 ;  /* 0xb2a570600e097823 */ /* 0x000fe20000000009 */
[----:B------:R-:W-:-:S06]  /*1380*/  FSEL R8, R19, 1, !P0 ;  /* 0x3f80000013087808 */ /* 0x000fcc0004000000 */
[----:B------:R-:W2:Y:S08]  /*1390*/  MUFU.RCP R6, R6 ;  /* 0x0000000600067308 */ /* 0x000eb00000001000 */
[----:B------:R3:W4:Y:S02]  /*13a0*/  MUFU.EX2 R10, R9 ;  /* 0x00000009000a7308 */ /* 0x0007240000000800 */
[----:B---3--:R-:W-:-:S02]  /*13b0*/  SHF.L.U32 R9, R4, 0x17, RZ ;  /* 0x0000001704097819 */ /* 0x008fc400000006ff */
[----:B------:R-:W-:Y:S01]  /*13c0*/  SHF.L.U32 R4, R5, 0x17, RZ ;  /* 0x0000001705047819 */ /* 0x000fe200000006ff */
[----:B0-----:R-:W-:Y:S01]  /*13d0*/  FMUL R5, R7, R8 ;  /* 0x0000000807057220 */ /* 0x001fe20000400000 */
[----:B------:R-:W-:-:S03]  /*13e0*/  FSEL R7, R19, 1, !P1 ;  /* 0x3f80000013077808 */ /* 0x000fc60004800000 */
[----:B-1----:R-:W-:Y:S01]  /*13f0*/  FFMA R11, R4, R11, 1 ;  /* 0x3f800000040b7423 */ /* 0x002fe2000000000b */
[----:B------:R-:W-:Y:S01]  /*1400*/  FMUL R12, R12, R5 ;  /* 0x000000050c0c7220 */ /* 0x000fe20000400000 */
[----:B------:R-:W-:-:S04]  /*1410*/  IMAD.WIDE.U32 R4, R17, 0x10, R26 ;  /* 0x0000001011047825 */ /* 0x000fc800078e001a */
[----:B--2---:R-:W-:Y:S02]  /*1420*/  FMUL R8, R6, R7 ;  /* 0x0000000706087220 */ /* 0x004fe40000400000 */
[----:B------:R-:W2:Y:S01]  /*1430*/  LDG.E.128.CONSTANT R4, desc[UR6][R4.64] ;  /* 0x0000000604047981 */ /* 0x000ea2000c1e9d00 */
[----:B----4-:R-:W-:Y:S01]  /*1440*/  FFMA R10, R9, R10, 1 ;  /* 0x3f800000090a7423 */ /* 0x010fe2000000000a */
[----:B------:R-:W-:-:S04]  /*1450*/  FSETP.GEU.AND P1, PT, |R11|, 1.175494350822287508e-38, PT ;  /* 0x008000000b00780b */ /* 0x000fc80003f2e200 */
[----:B------:R-:W-:-:S09]  /*1460*/  FSETP.GEU.AND P0, PT, |R10|, 1.175494350822287508e-38, PT ;  /* 0x008000000a00780b */ /* 0x000fd20003f0e200 */
[----:B------:R-:W-:-:S04]  /*1470*/  @!P1 FMUL R11, R11, 16777216 ;  /* 0x4b8000000b0b9820 */ /* 0x000fc80000400000 */
[----:B------:R-:W-:Y:S01]  /*1480*/  @!P0 FMUL R10, R10, 16777216 ;  /* 0x4b8000000a0a8820 */ /* 0x000fe20000400000 */
[----:B------:R-:W0:Y:S08]  /*1490*/  MUFU.RCP R28, R11 ;  /* 0x0000000b001c7308 */ /* 0x000e300000001000 */
[----:B------:R-:W1:Y:S01]  /*14a0*/  MUFU.RCP R29, R10 ;  /* 0x0000000a001d7308 */ /* 0x000e620000001000 */
[----:B------:R-:W-:Y:S01]  /*14b0*/  FMUL R13, R13, R8 ;  /* 0x000000080d0d7220 */ /* 0x000fe20000400000 */
[----:B------:R-:W-:-:S02]  /*14c0*/  FSEL R8, R19, 1, !P0 ;  /* 0x3f80000013087808 */ /* 0x000fc40004000000 */
[----:B------:R-:W-:-:S05]  /*14d0*/  FSEL R9, R19, 1, !P1 ;  /* 0x3f80000013097808 */ /* 0x000fca0004800000 */
[----:B0-----:R-:W-:Y:S01]  /*14e0*/  FMUL R28, R28, R9 ;  /* 0x000000091c1c7220 */ /* 0x001fe20000400000 */
[----:B-1----:R-:W-:Y:S01]  /*14f0*/  FMUL R29, R29, R8 ;  /* 0x000000081d1d7220 */ /* 0x002fe20000400000 */
[----:B------:R-:W-:-:S06]  /*1500*/  IMAD.WIDE.U32 R8, R16, 0x10, R24 ;  /* 0x0000001010087825 */ /* 0x000fcc00078e0018 */
[----:B------:R-:W3:Y:S01]  /*1510*/  LDG.E.128.CONSTANT R8, desc[UR6][R8.64] ;  /* 0x0000000608087981 */ /* 0x000ee2000c1e9d00 */
[----:B------:R-:W-:Y:S01]  /*1520*/  FMUL R29, R14, R29 ;  /* 0x0000001d0e1d7220 */ /* 0x000fe20000400000 */
[----:B------:R-:W-:Y:S01]  /*1530*/  FMUL R28, R15, R28 ;  /* 0x0000001c0f1c7220 */ /* 0x000fe20000400000 */
[----:B--2---:R-:W-:Y:S01]  /*1540*/  FMUL R4, R4, R12 ;  /* 0x0000000c04047220 */ /* 0x004fe20000400000 */
[----:B------:R-:W-:Y:S01]  /*1550*/  FMUL R5, R5, R13 ;  /* 0x0000000d05057220 */ /* 0x000fe20000400000 */
[----:B------:R-:W-:-:S06]  /*1560*/  IMAD.WIDE.U32 R12, R16, 0x10, R26 ;  /* 0x00000010100c7825 */ /* 0x000fcc00078e001a */
[----:B------:R-:W2:Y:S01]  /*1570*/  LDG.E.128.CONSTANT R12, desc[UR6][R12.64] ;  /* 0x000000060c0c7981 */ /* 0x000ea2000c1e9d00 */
[----:B------:R-:W-:Y:S01]  /*1580*/  FMUL R6, R6, R29 ;  /* 0x0000001d06067220 */ /* 0x000fe20000400000 */
[----:B------:R-:W-:Y:S01]  /*1590*/  FMUL R7, R7, R28 ;  /* 0x0000001c07077220 */ /* 0x000fe20000400000 */
[----:B------:R-:W-:-:S05]  /*15a0*/  IMAD.WIDE.U32 R28, R17, 0x10, R22 ;  /* 0x00000010111c7825 */ /* 0x000fca00078e0016 */
[----:B------:R3:W-:Y:S02]  /*15b0*/  STG.E.128 desc[UR6][R28.64], R4 ;  /* 0x000000041c007986 */ /* 0x0007e4000c101d06 */
[----:B---3--:R-:W-:-:S04]  /*15c0*/  FFMA.SAT R5, R8, -R21, 0.5 ;  /* 0x3f00000008057423 */ /* 0x008fc80000002815 */
[----:B------:R-:W-:-:S04]  /*15d0*/  FFMA.RM R5, R5, R20, 12582913 ;  /* 0x4b40000105057423 */ /* 0x000fc80000004014 */
[----:B------:R-:W-:-:S04]  /*15e0*/  FADD R7, R5, -12583039 ;  /* 0xcb40007f05077421 */ /* 0x000fc80000000000 */
[----:B------:R-:W-:-:S04]  /*15f0*/  FFMA R7, R8, -1.4426950216293334961, -R7 ;  /* 0xbfb8aa3b08077823 */ /* 0x000fc80000000807 */
[----:B------:R-:W-:-:S04]  /*1600*/  FFMA R7, R8, -1.925963033500011079e-08, R7 ;  /* 0xb2a5706008077823 */ /* 0x000fc80000000007 */
[----:B------:R-:W0:Y:S01]  /*1610*/  MUFU.EX2 R6, R7 ;  /* 0x0000000700067308 */ /* 0x000e220000000800 */
[----:B------:R-:W-:Y:S01]  /*1620*/  FFMA.SAT R29, R9, -R21, 0.5 ;  /* 0x3f000000091d7423 */ /* 0x000fe20000002815 */
[----:B------:R-:W-:-:S03]  /*1630*/  SHF.L.U32 R5, R5, 0x17, RZ ;  /* 0x0000001705057819 */ /* 0x000fc600000006ff */
[----:B------:R-:W-:Y:S02]  /*1640*/  FFMA.RM R4, R29, R20, 12582913 ;  /* 0x4b4000011d047423 */ /* 0x000fe40000004014 */
[----:B0-----:R-:W-:Y:S02]  /*1650*/  FFMA R5, R5, R6, 1 ;  /* 0x3f80000005057423 */ /* 0x001fe40000000006 */
[----:B------:R-:W-:-:S04]  /*1660*/  FADD R6, R4, -12583039 ;  /* 0xcb40007f04067421 */ /* 0x000fc80000000000 */
[----:B------:R-:W-:-:S04]  /*1670*/  FFMA R6, R9, -1.4426950216293334961, -R6 ;  /* 0xbfb8aa3b09067823 */ /* 0x000fc80000000806 */
[----:B------:R-:W-:-:S04]  /*1680*/  FFMA R28, R9, -1.925963033500011079e-08, R6 ;  /* 0xb2a57060091c7823 */ /* 0x000fc80000000006 */
[----:B------:R-:W0:Y:S01]  /*1690*/  MUFU.EX2 R29, R28 ;  /* 0x0000001c001d7308 */ /* 0x000e220000000800 */
[----:B------:R-:W-:Y:S01]  /*16a0*/  SHF.L.U32 R4, R4, 0x17, RZ ;  /* 0x0000001704047819 */ /* 0x000fe200000006ff */
[----:B------:R-:W-:Y:S01]  /*16b0*/  FFMA.SAT R7, R10, -R21, 0.5 ;  /* 0x3f0000000a077423 */ /* 0x000fe20000002815 */
[----:B------:R-:W-:-:S03]  /*16c0*/  FSETP.GEU.AND P0, PT, |R5|, 1.175494350822287508e-38, PT ;  /* 0x008000000500780b */ /* 0x000fc60003f0e200 */
[----:B------:R-:W-:Y:S01]  /*16d0*/  FFMA.RM R6, R7, R20, 12582913 ;  /* 0x4b40000107067423 */ /* 0x000fe20000004014 */
[----:B0-----:R-:W-:-:S03]  /*16e0*/  FFMA R4, R4, R29, 1 ;  /* 0x3f80000004047423 */ /* 0x001fc6000000001d */
[----:B------:R-:W-:Y:S02]  /*16f0*/  FADD R7, R6, -12583039 ;  /* 0xcb40007f06077421 */ /* 0x000fe40000000000 */
[----:B------:R-:W-:Y:S02]  /*1700*/  FSETP.GEU.AND P1, PT, |R4|, 1.175494350822287508e-38, PT ;  /* 0x008000000400780b */ /* 0x000fe40003f2e200 */
[C---:B------:R-:W-:Y:S02]  /*1710*/  FFMA R7, R10.reuse, -1.4426950216293334961, -R7 ;  /* 0xbfb8aa3b0a077823 */ /* 0x040fe40000000807 */
[----:B------:R-:W-:Y:S02]  /*1720*/  @!P0 FMUL R5, R5, 16777216 ;  /* 0x4b80000005058820 */ /* 0x000fe40000400000 */
[----:B------:R-:W-:-:S04]  /*1730*/  FFMA R7, R10, -1.925963033500011079e-08, R7 ;  /* 0xb2a570600a077823 */ /* 0x000fc80000000007 */
[----:B------:R-:W-:Y:S03]  /*1740*/  MUFU.RCP R5, R5 ;  /* 0x0000000500057308 */ /* 0x000fe60000001000 */
[----:B------:R-:W-:-:S05]  /*1750*/  @!P1 FMUL R4, R4, 16777216 ;  /* 0x4b80000004049820 */ /* 0x000fca0000400000 */
[----:B------:R-:W0:Y:S01]  /*1760*/  MUFU.EX2 R7, R7 ;  /* 0x0000000700077308 */ /* 0x000e220000000800 */
[----:B------:R-:W-:-:S07]  /*1770*/  FFMA.SAT R21, R11, -R21, 0.5 ;  /* 0x3f0000000b157423 */ /* 0x000fce0000002815 */
[----:B------:R-:W1:Y:S01]  /*1780*/  MUFU.RCP R4, R4 ;  /* 0x0000000400047308 */ /* 0x000e620000001000 */
[----:B------:R-:W-:Y:S01]  /*1790*/  SHF.L.U32 R6, R6, 0x17, RZ ;  /* 0x0000001706067819 */ /* 0x000fe200000006ff */
[----:B------:R-:W-:Y:S01]  /*17a0*/  FFMA.RM R20, R21, R20, 12582913 ;  /* 0x4b40000115147423 */ /* 0x000fe20000004014 */
[C---:B------:R-:W-:Y:S02]  /*17b0*/  FSEL R28, R19.reuse, 1, !P0 ;  /* 0x3f800000131c7808 */ /* 0x040fe40004000000 */
[----:B------:R-:W-:Y:S01]  /*17c0*/  FSEL R21, R19, 1, !P1 ;  /* 0x3f80000013157808 */ /* 0x000fe20004800000 */
[----:B0-----:R-:W-:Y:S02]  /*17d0*/  FFMA R6, R6, R7, 1 ;  /* 0x3f80000006067423 */ /* 0x001fe40000000007 */
[----:B------:R-:W-:Y:S02]  /*17e0*/  FMUL R7, R5, R28 ;  /* 0x0000001c05077220 */ /* 0x000fe40000400000 */
[----:B-1----:R-:W-:Y:S01]  /*17f0*/  FMUL R28, R4, R21 ;  /* 0x00000015041c7220 */ /* 0x002fe20000400000 */
[----:B------:R-:W-:-:S04]  /*1800*/  FADD R4, R20, -12583039 ;  /* 0xcb40007f14047421 */ /* 0x000fc80000000000 */
[----:B------:R-:W-:-:S04]  /*1810*/  FFMA R4, R11, -1.4426950216293334961, -R4 ;  /* 0xbfb8aa3b0b047823 */ /* 0x000fc80000000804 */
[----:B------:R-:W-:-:S04]  /*1820*/  FFMA R4, R11, -1.925963033500011079e-08, R4 ;  /* 0xb2a570600b047823 */ /* 0x000fc80000000004 */
[----:B------:R-:W0:Y:S01]  /*1830*/  MUFU.EX2 R21, R4 ;  /* 0x0000000400157308 */ /* 0x000e220000000800 */
[----:B------:R-:W-:Y:S02]  /*1840*/  SHF.L.U32 R20, R20, 0x17, RZ ;  /* 0x0000001714147819 */ /* 0x000fe400000006ff */
[----:B------:R-:W-:-:S03]  /*1850*/  FSETP.GEU.AND P2, PT, |R6|, 1.175494350822287508e-38, PT ;  /* 0x008000000600780b */ /* 0x000fc60003f4e200 */
[----:B0-----:R-:W-:-:S05]  /*1860*/  FFMA R20, R20, R21, 1 ;  /* 0x3f80000014147423 */ /* 0x001fca0000000015 */
[----:B------:R-:W-:-:S05]  /*1870*/  FSETP.GEU.AND P0, PT, |R20|, 1.175494350822287508e-38, PT ;  /* 0x008000001400780b */ /* 0x000fca0003f0e200 */
[----:B------:R-:W-:-:S06]  /*1880*/  @!P2 FMUL R6, R6, 16777216 ;  /* 0x4b8000000606a820 */ /* 0x000fcc0000400000 */
[----:B------:R-:W0:Y:S02]  /*1890*/  MUFU.RCP R6, R6 ;  /* 0x0000000600067308 */ /* 0x000e240000001000 */
[----:B------:R-:W-:-:S06]  /*18a0*/  @!P0 FMUL R20, R20, 16777216 ;  /* 0x4b80000014148820 */ /* 0x000fcc0000400000 */
[----:B------:R-:W1:Y:S01]  /*18b0*/  MUFU.RCP R20, R20 ;  /* 0x0000001400147308 */ /* 0x000e620000001000 */
[C---:B------:R-:W-:Y:S02]  /*18c0*/  FSEL R5, R19.reuse, 1, !P2 ;  /* 0x3f80000013057808 */ /* 0x040fe40005000000 */
[----:B------:R-:W-:-:S03]  /*18d0*/  FSEL R19, R19, 1, !P0 ;  /* 0x3f80000013137808 */ /* 0x000fc60004000000 */
[----:B0-----:R-:W-:Y:S01]  /*18e0*/  FMUL R5, R6, R5 ;  /* 0x0000000506057220 */ /* 0x001fe20000400000 */
[----:B------:R-:W-:Y:S01]  /*18f0*/  FMUL R7, R8, R7 ;  /* 0x0000000708077220 */ /* 0x000fe20000400000 */
[----:B------:R-:W-:Y:S02]  /*1900*/  FMUL R28, R9, R28 ;  /* 0x0000001c091c7220 */ /* 0x000fe40000400000 */
[----:B------:R-:W-:Y:S01]  /*1910*/  FMUL R5, R10, R5 ;  /* 0x000000050a057220 */ /* 0x000fe20000400000 */
[----:B-1----:R-:W-:-:S04]  /*1920*/  FMUL R6, R20, R19 ;  /* 0x0000001314067220 */ /* 0x002fc80000400000 */
[----:B------:R-:W-:Y:S01]  /*1930*/  FMUL R6, R11, R6 ;  /* 0x000000060b067220 */ /* 0x000fe20000400000 */
[----:B------:R-:W-:Y:S02]  /*1940*/  SHF.R.S32.HI R9, RZ, 0x2, R0 ;  /* 0x00000002ff097819 */ /* 0x000fe40000011400 */
[C---:B------:R-:W-:Y:S02]  /*1950*/  LEA R17, R2.reuse, R17, 0x2 ;  /* 0x0000001102117211 */ /* 0x040fe400078e10ff */
[----:B------:R-:W-:Y:S01]  /*1960*/  LEA R3, R2, R3, 0x2 ;  /* 0x0000000302037211 */ /* 0x000fe200078e10ff */
[----:B--2---:R-:W-:Y:S01]  /*1970*/  FMUL R14, R14, R5 ;  /* 0x000000050e0e7220 */ /* 0x004fe20000400000 */
[----:B------:R-:W-:Y:S01]  /*1980*/  FMUL R12, R12, R7 ;  /* 0x000000070c0c7220 */ /* 0x000fe20000400000 */
[----:B------:R-:W-:Y:S01]  /*1990*/  FMUL R13, R13, R28 ;  /* 0x0000001c0d0d7220 */ /* 0x000fe20000400000 */
[----:B------:R-:W-:Y:S01]  /*19a0*/  FMUL R15, R15, R6 ;  /* 0x000000060f0f7220 */ /* 0x000fe20000400000 */
[----:B------:R-:W-:Y:S01]  /*19b0*/  IMAD.WIDE.U32 R4, R16, 0x10, R22 ;  /* 0x0000001010047825 */ /* 0x000fe200078e0016 */
[----:B------:R-:W-:-:S04]  /*19c0*/  IADD3 R7, PT, PT, R2, R18, R2 ;  /* 0x0000001202077210 */ /* 0x000fc80007ffe002 */
[----:B------:R0:W-:Y:S01]  /*19d0*/  STG.E.128 desc[UR6][R4.64], R12 ;  /* 0x0000000c04007986 */ /* 0x0001e2000c101d06 */
[----:B------:R-:W-:-:S04]  /*19e0*/  IADD3 R18, PT, PT, R2, R7, R2 ;  /* 0x0000000702127210 */ /* 0x000fc80007ffe002 */
[----:B------:R-:W-:Y:S02]  /*19f0*/  ISETP.GE.AND P0, PT, R18, R9, PT ;  /* 0x000000091200720c */ /* 0x000fe40003f06270 */
[----:B------:R-:W-:-:S11]  /*1a00*/  LEA R16, R2, R16, 0x2 ;  /* 0x0000001002107211 */ /* 0x000fd600078e10ff */
[----:B0-----:R-:W-:Y:S05]  /*1a10*/  @!P0 BRA `(.L_x_15) ;  /* 0xffffffec00b48947 */ /* 0x001fea000383ffff */
.L_x_10:
[----:B------:R-:W-:Y:S05]  /*1a20*/  BSYNC.RECONVERGENT B0 ;  /* 0x0000000000007941 */ /* 0x000fea0003800200 */
.L_x_9:
[----:B------:R-:W0:Y:S01]  /*1a30*/  S2R R3, SR_TID.X ;  /* 0x0000000000037919 */ /* 0x000e220000002100 */
[----:B------:R-:W-:-:S04]  /*1a40*/  LOP3.LUT R2, R0, 0xfffffffc, RZ, 0xc0, !PT ;  /* 0xfffffffc00027812 */ /* 0x000fc800078ec0ff */
[----:B0-----:R-:W-:-:S04]  /*1a50*/  IADD3 R3, PT, PT, R2, R3, RZ ;  /* 0x0000000302037210 */ /* 0x001fc80007ffe0ff */
[----:B------:R-:W-:-:S13]  /*1a60*/  ISETP.GE.AND P0, PT, R3, R0, PT ;  /* 0x000000000300720c */ /* 0x000fda0003f06270 */
[----:B------:R-:W-:Y:S05]  /*1a70*/  @P0 EXIT ;  /* 0x000000000000094d */ /* 0x000fea0003800000 */
[----:B------:R-:W0:Y:S02]  /*1a80*/  LDCU UR4, c[0x0][0x360] ;  /* 0x00006c00ff0477ac */ /* 0x000e240008000800 */
.L_x_16:
[----:B-1----:R-:W-:-:S06]  /*1a90*/  IMAD.WIDE R6, R3, 0x4, R24 ;  /* 0x0000000403067825 */ /* 0x002fcc00078e0218 */
[----:B------:R-:W2:Y:S01]  /*1aa0*/  LDG.E.CONSTANT R6, desc[UR6][R6.64] ;  /* 0x0000000606067981 */ /* 0x000ea2000c1e9900 */
[----:B------:R-:W-:-:S05]  /*1ab0*/  IMAD.WIDE R4, R3, 0x4, R26 ;  /* 0x0000000403047825 */ /* 0x000fca00078e021a */
[----:B------:R1:W3:Y:S01]  /*1ac0*/  LDG.E.CONSTANT R2, desc[UR6][R4.64] ;  /* 0x0000000604027981 */ /* 0x0002e2000c1e9900 */
[----:B------:R-:W-:Y:S01]  /*1ad0*/  HFMA2 R11, -RZ, RZ, 3.7421875, 0 ;  /* 0x437c0000ff0b7431 */ /* 0x000fe200000001ff */
[----:B------:R-:W-:Y:S02]  /*1ae0*/  MOV R9, 0x3bbb989d ;  /* 0x3bbb989d00097802 */ /* 0x000fe40000000f00 */
[----:B-1----:R-:W-:-:S03]  /*1af0*/  MOV R5, 0x4b800000 ;  /* 0x4b80000000057802 */ /* 0x002fc60000000f00 */
[----:B--2---:R-:W-:-:S04]  /*1b00*/  FFMA.SAT R8, R6, -R9, 0.5 ;  /* 0x3f00000006087423 */ /* 0x004fc80000002809 */
[----:B------:R-:W-:-:S04]  /*1b10*/  FFMA.RM R8, R8, R11, 12582913 ;  /* 0x4b40000108087423 */ /* 0x000fc8000000400b */
[C---:B------:R-:W-:Y:S01]  /*1b20*/  FADD R9, R8.reuse, -12583039 ;  /* 0xcb40007f08097421 */ /* 0x040fe20000000000 */
[----:B------:R-:W-:-:S03]  /*1b30*/  SHF.L.U32 R8, R8, 0x17, RZ ;  /* 0x0000001708087819 */ /* 0x000fc600000006ff */
[----:B------:R-:W-:-:S04]  /*1b40*/  FFMA R9, R6, -1.4426950216293334961, -R9 ;  /* 0xbfb8aa3b06097823 */ /* 0x000fc80000000809 */
[----:B------:R-:W-:-:S06]  /*1b50*/  FFMA R9, R6, -1.925963033500011079e-08, R9 ;  /* 0xb2a5706006097823 */ /* 0x000fcc0000000009 */
[----:B------:R-:W1:Y:S02]  /*1b60*/  MUFU.EX2 R9, R9 ;  /* 0x0000000900097308 */ /* 0x000e640000000800 */
[----:B-1----:R-:W-:-:S05]  /*1b70*/  FFMA R8, R8, R9, 1 ;  /* 0x3f80000008087423 */ /* 0x002fca0000000009 */
[----:B------:R-:W-:-:S04]  /*1b80*/  FSETP.GEU.AND P0, PT, |R8|, 1.175494350822287508e-38, PT ;  /* 0x008000000800780b */ /* 0x000fc80003f0e200 */
[----:B------:R-:W-:-:S09]  /*1b90*/  FSEL R5, R5, 1, !P0 ;  /* 0x3f80000005057808 */ /* 0x000fd20004000000 */
[----:B------:R-:W-:-:S06]  /*1ba0*/  @!P0 FMUL R8, R8, 16777216 ;  /* 0x4b80000008088820 */ /* 0x000fcc0000400000 */
[----:B------:R-:W1:Y:S02]  /*1bb0*/  MUFU.RCP R8, R8 ;  /* 0x0000000800087308 */ /* 0x000e640000001000 */
[----:B-1----:R-:W-:-:S04]  /*1bc0*/  FMUL R5, R8, R5 ;  /* 0x0000000508057220 */ /* 0x002fc80000400000 */
[----:B------:R-:W-:Y:S01]  /*1bd0*/  FMUL R7, R6, R5 ;  /* 0x0000000506077220 */ /* 0x000fe20000400000 */
[C---:B------:R-:W-:Y:S01]  /*1be0*/  IMAD.WIDE R4, R3.reuse, 0x4, R22 ;  /* 0x0000000403047825 */ /* 0x040fe200078e0216 */
[----:B0-----:R-:W-:-:S03]  /*1bf0*/  IADD3 R3, PT, PT, R3, UR4, RZ ;  /* 0x0000000403037c10 */ /* 0x001fc6000fffe0ff */
[----:B---3--:R-:W-:Y:S01]  /*1c00*/  FMUL R7, R2, R7 ;  /* 0x0000000702077220 */ /* 0x008fe20000400000 */
[----:B------:R-:W-:-:S04]  /*1c10*/  ISETP.GE.AND P0, PT, R3, R0, PT ;  /* 0x000000000300720c */ /* 0x000fc80003f06270 */
[----:B------:R1:W-:Y:S09]  /*1c20*/  STG.E desc[UR6][R4.64], R7 ;  /* 0x0000000704007986 */ /* 0x0003f2000c101906 */
[----:B------:R-:W-:Y:S05]  /*1c30*/  @!P0 BRA `(.L_x_16) ;  /* 0xfffffffc00948947 */ /* 0x000fea000383ffff */
[----:B------:R-:W-:Y:S05]  /*1c40*/  EXIT ;  /* 0x000000000000794d */ /* 0x000fea0003800000 */
.L_x_17:
        /* <DEDUP_REMOVED lines=11> */
.L_x_69:


//--------------------- .text._Z32rope_precompute_kernel_optimizedPfS_iif --------------------------
	.section	.text._Z32rope_precompute_kernel_optimizedPfS_iif,"ax",@progbits
	.align	128
        .global         _Z32rope_precompute_kernel_optimizedPfS_iif
        .type           _Z32rope_precompute_kernel_optimizedPfS_iif,@function
        .size           _Z32rope_precompute_kernel_optimizedPfS_iif,(.L_x_70 - _Z32rope_precompute_kernel_optimizedPfS_iif)
        .other          _Z32rope_precompute_kernel_optimizedPfS_iif,@"STO_CUDA_ENTRY STV_DEFAULT"
_Z32rope_precompute_kernel_optimizedPfS_iif:
.text._Z32rope_precompute_kernel_optimizedPfS_iif:
[----:B------:R-:W-:Y:S08]  /*0000*/  LDC R1, c[0x0][0x37c] ;  /* 0x0000df00ff017b82 */ /* 0x000ff00000000800 */
[----:B------:R-:W0:Y:S08]  /*0010*/  S2UR UR4, SR_CTAID.X ;  /* 0x00000000000479c3 */ /* 0x000e300000002500 */
[----:B------:R-:W0:Y:S02]  /*0020*/  LDC R0, c[0x0][0x390] ;  /* 0x0000e400ff007b82 */ /* 0x000e240000000800 */
[----:B0-----:R-:W-:-:S13]  /*0030*/  ISETP.LE.AND P0, PT, R0, UR4, PT ;  /* 0x0000000400007c0c */ /* 0x001fda000bf03270 */
[----:B------:R-:W-:Y:S05]  /*0040*/  @P0 EXIT ;  /* 0x000000000000094d */ /* 0x000fea0003800000 */
[----:B------:R-:W0:Y:S01]  /*0050*/  S2R R7, SR_TID.X ;  /* 0x0000000000077919 */ /* 0x000e220000002100 */
[----:B------:R-:W1:Y:S02]  /*0060*/  LDC R11, c[0x0][0x394] ;  /* 0x0000e500ff0b7b82 */ /* 0x000e640000000800 */
[----:B-1----:R-:W-:Y:S02]  /*0070*/  SHF.R.S32.HI R12, RZ, 0x1, R11 ;  /* 0x00000001ff0c7819 */ /* 0x002fe4000001140b */
[----:B0-----:R-:W-:-:S04]  /*0080*/  SHF.L.U32 R7, R7, 0x1, RZ ;  /* 0x0000000107077819 */ /* 0x001fc800000006ff */
[----:B------:R-:W-:-:S13]  /*0090*/  ISETP.GE.AND P0, PT, R7, R12, PT ;  /* 0x0000000c0700720c */ /* 0x000fda0003f06270 */
[----:B------:R-:W-:Y:S05]  /*00a0*/  @P0 EXIT ;  /* 0x000000000000094d */ /* 0x000fea0003800000 */
[----:B------:R-:W0:Y:S01]  /*00b0*/  LDC R2, c[0x0][0x398] ;  /* 0x0000e600ff027b82 */ /* 0x000e220000000800 */
[C---:B------:R-:W-:Y:S01]  /*00c0*/  VIADDMNMX.U32 R13, R7.reuse, 0x2, R12, PT ;  /* 0x00000002070d7846 */ /* 0x040fe2000380000c */
[----:B------:R-:W1:Y:S01]  /*00d0*/  LDCU.64 UR6, c[0x0][0x358] ;  /* 0x00006b00ff0677ac */ /* 0x000e620008000a00 */
[----:B------:R-:W-:Y:S01]  /*00e0*/  IADD3 R16, PT, PT, R7, 0x1, RZ ;  /* 0x0000000107107810 */ /* 0x000fe20007ffe0ff */
[----:B------:R-:W-:Y:S01]  /*00f0*/  BSSY.RECONVERGENT B0, `(.L_x_18) ;  /* 0x0000075000007945 */ /* 0x000fe20003800200 */
[----:B------:R-:W-:Y:S01]  /*0100*/  I2FP.F32.S32 R11, R11 ;  /* 0x0000000b000b7245 */ /* 0x000fe20000201400 */
[----:B------:R-:W-:Y:S01]  /*0110*/  IMAD R12, R12, UR4, RZ ;  /* 0x000000040c0c7c24 */ /* 0x000fe2000f8e02ff */
[----:B------:R-:W-:-:S04]  /*0120*/  VIMNMX.U32 R13, PT, PT, R13, R16, !PT ;  /* 0x000000100d0d7248 */ /* 0x000fc80007fe0000 */
[CC--:B------:R-:W-:Y:S02]  /*0130*/  IADD3 R0, PT, PT, R7.reuse, -R13.reuse, RZ ;  /* 0x8000000d07007210 */ /* 0x0c0fe40007ffe0ff */
[----:B------:R-:W-:Y:S02]  /*0140*/  IADD3 R18, PT, PT, -R7, R13, RZ ;  /* 0x0000000d07127210 */ /* 0x000fe40007ffe1ff */
[----:B------:R-:W-:Y:S02]  /*0150*/  ISETP.GT.U32.AND P1, PT, R0, -0x4, PT ;  /* 0xfffffffc0000780c */ /* 0x000fe40003f24070 */
[----:B------:R-:W-:Y:S02]  /*0160*/  I2FP.F32.U32 R0, UR4 ;  /* 0x0000000400007c45 */ /* 0x000fe40008201000 */
[----:B------:R-:W-:Y:S02]  /*0170*/  LOP3.LUT R14, R18, 0x3, RZ, 0xc0, !PT ;  /* 0x00000003120e7812 */ /* 0x000fe400078ec0ff */
[----:B0-----:R-:W-:-:S13]  /*0180*/  FSETP.GEU.AND P0, PT, |R2|, 1.175494350822287508e-38, PT ;  /* 0x008000000200780b */ /* 0x001fda0003f0e200 */
[----:B------:R-:W-:-:S04]  /*0190*/  @!P0 FMUL R2, R2, 16777216 ;  /* 0x4b80000002028820 */ /* 0x000fc80000400000 */
[----:B------:R-:W0:Y:S02]  /*01a0*/  MUFU.LG2 R10, R2 ;  /* 0x00000002000a7308 */ /* 0x000e240000000c00 */
[----:B0-----:R-:W-:Y:S01]  /*01b0*/  @!P0 FADD R10, R10, -24 ;  /* 0xc1c000000a0a8421 */ /* 0x001fe20000000000 */
[----:B-1----:R-:W-:Y:S06]  /*01c0*/  @P1 BRA `(.L_x_19) ;  /* 0x00000004009c1947 */ /* 0x002fec0003800000 */
[C---:B------:R-:W-:Y:S01]  /*01d0*/  FMUL R6, R11.reuse, 16777216 ;  /* 0x4b8000000b067820 */ /* 0x040fe20000400000 */
[----:B------:R-:W-:Y:S01]  /*01e0*/  FSETP.GEU.AND P0, PT, |R11|, 1.175494350822287508e-38, PT ;  /* 0x008000000b00780b */ /* 0x000fe20003f0e200 */
[----:B------:R-:W0:Y:S01]  /*01f0*/  LDC.64 R4, c[0x0][0x380] ;  /* 0x0000e000ff047b82 */ /* 0x000e220000000a00 */
[----:B------:R-:W-:Y:S01]  /*0200*/  LOP3.LUT R18, R18, 0xfffffffc, RZ, 0xc0, !PT ;  /* 0xfffffffc12127812 */ /* 0x000fe200078ec0ff */
[----:B------:R-:W-:Y:S01]  /*0210*/  BSSY.RECONVERGENT B1, `(.L_x_20) ;  /* 0x0000061000017945 */ /* 0x000fe20003800200 */
[----:B------:R-:W-:Y:S02]  /*0220*/  FSEL R6, R6, R11, !P0 ;  /* 0x0000000b06067208 */ /* 0x000fe40004000000 */
[----:B------:R-:W-:Y:S02]  /*0230*/  IADD3 R17, PT, PT, R7, R12, RZ ;  /* 0x0000000c07117210 */ /* 0x000fe40007ffe0ff */
[----:B------:R1:W2:Y:S01]  /*0240*/  MUFU.RCP R15, R6 ;  /* 0x00000006000f7308 */ /* 0x0002a20000001000 */
[----:B------:R-:W3:Y:S01]  /*0250*/  LDC.64 R2, c[0x0][0x388] ;  /* 0x0000e200ff027b82 */ /* 0x000ee20000000a00 */
[----:B------:R-:W-:-:S07]  /*0260*/  IADD3 R18, PT, PT, -R18, RZ, RZ ;  /* 0x000000ff12127210 */ /* 0x000fce0007ffe1ff */
.L_x_21:
[----:B----4-:R-:W-:Y:S02]  /*0270*/  I2FP.F32.U32 R7, R16 ;  /* 0x0000001000077245 */ /* 0x010fe40000201000 */
[C---:B-1----:R-:W-:Y:S02]  /*0280*/  IADD3 R6, PT, PT, R16.reuse, -0x1, RZ ;  /* 0xffffffff10067810 */ /* 0x042fe40007ffe0ff */
[C---:B------:R-:W-:Y:S01]  /*0290*/  IADD3 R19, PT, PT, R16.reuse, 0x1, RZ ;  /* 0x0000000110137810 */ /* 0x040fe20007ffe0ff */
[----:B------:R-:W-:Y:S01]  /*02a0*/  FADD R8, R7, R7 ;  /* 0x0000000707087221 */ /* 0x000fe20000000000 */
[----:B------:R-:W-:Y:S02]  /*02b0*/  I2FP.F32.U32 R6, R6 ;  /* 0x0000000600067245 */ /* 0x000fe40000201000 */
[----:B------:R-:W-:Y:S01]  /*02c0*/  IADD3 R7, PT, PT, R16, 0x2, RZ ;  /* 0x0000000210077810 */ /* 0x000fe20007ffe0ff */
[----:B------:R-:W-:Y:S01]  /*02d0*/  @!P0 FMUL R8, R8, 16777216 ;  /* 0x4b80000008088820 */ /* 0x000fe20000400000 */
[----:B------:R-:W-:Y:S01]  /*02e0*/  I2FP.F32.U32 R19, R19 ;  /* 0x0000001300137245 */ /* 0x000fe20000201000 */
[----:B------:R-:W-:Y:S01]  /*02f0*/  FADD R6, R6, R6 ;  /* 0x0000000606067221 */ /* 0x000fe20000000000 */
[----:B------:R-:W-:Y:S01]  /*0300*/  I2FP.F32.U32 R21, R7 ;  /* 0x0000000700157245 */ /* 0x000fe20000201000 */
[----:B--2---:R-:W-:Y:S01]  /*0310*/  FMUL R9, R15, R8 ;  /* 0x000000080f097220 */ /* 0x004fe20000400000 */
[----:B------:R-:W-:Y:S01]  /*0320*/  IADD3 R18, PT, PT, R18, 0x4, RZ ;  /* 0x0000000412127810 */ /* 0x000fe20007ffe0ff */
[----:B------:R-:W-:Y:S01]  /*0330*/  @!P0 FMUL R6, R6, 16777216 ;  /* 0x4b80000006068820 */ /* 0x000fe20000400000 */
[----:B------:R-:W-:Y:S01]  /*0340*/  FADD R20, R19, R19 ;  /* 0x0000001313147221 */ /* 0x000fe20000000000 */
[----:B------:R-:W-:Y:S01]  /*0350*/  FMUL R8, R10, R9 ;  /* 0x000000090a087220 */ /* 0x000fe20000400000 */
[----:B------:R-:W-:Y:S01]  /*0360*/  IADD3 R16, PT, PT, R16, 0x4, RZ ;  /* 0x0000000410107810 */ /* 0x000fe20007ffe0ff */
[----:B------:R-:W-:Y:S01]  /*0370*/  FMUL R7, R15, R6 ;  /* 0x000000060f077220 */ /* 0x000fe20000400000 */
[----:B------:R-:W-:Y:S01]  /*0380*/  FADD R6, R21, R21 ;  /* 0x0000001515067221 */ /* 0x000fe20000000000 */
[----:B------:R-:W-:Y:S01]  /*0390*/  @!P0 FMUL R20, R20, 16777216 ;  /* 0x4b80000014148820 */ /* 0x000fe20000400000 */
[----:B------:R-:W-:Y:S01]  /*03a0*/  FSETP.GEU.AND P1, PT, R8, -126, PT ;  /* 0xc2fc00000800780b */ /* 0x000fe20003f2e000 */
[----:B------:R-:W-:Y:S01]  /*03b0*/  FMUL R7, R10, R7 ;  /* 0x000000070a077220 */ /* 0x000fe20000400000 */
[----:B------:R-:W-:Y:S01]  /*03c0*/  @!P0 FMUL R6, R6, 16777216 ;  /* 0x4b80000006068820 */ /* 0x000fe20000400000 */
[----:B------:R-:W-:-:S03]  /*03d0*/  FMUL R9, R15, R20 ;  /* 0x000000140f097220 */ /* 0x000fc60000400000 */
[----:B------:R-:W-:Y:S01]  /*03e0*/  FMUL R19, R15, R6 ;  /* 0x000000060f137220 */ /* 0x000fe20000400000 */
[----:B------:R-:W-:Y:S01]  /*03f0*/  FSETP.GEU.AND P4, PT, R7, -126, PT ;  /* 0xc2fc00000700780b */ /* 0x000fe20003f8e000 */
[C---:B------:R-:W-:Y:S02]  /*0400*/  FMUL R6, R10.reuse, R9 ;  /* 0x000000090a067220 */ /* 0x040fe40000400000 */
[----:B------:R-:W-:-:S03]  /*0410*/  FMUL R20, R10, R19 ;  /* 0x000000130a147220 */ /* 0x000fc60000400000 */
[----:B------:R-:W-:Y:S01]  /*0420*/  FSETP.GEU.AND P3, PT, R6, -126, PT ;  /* 0xc2fc00000600780b */ /* 0x000fe20003f6e000 */
[----:B------:R-:W-:Y:S01]  /*0430*/  @!P1 FMUL R8, R8, 0.5 ;  /* 0x3f00000008089820 */ /* 0x000fe20000400000 */
[----:B------:R-:W-:-:S03]  /*0440*/  FSETP.GEU.AND P2, PT, R20, -126, PT ;  /* 0xc2fc00001400780b */ /* 0x000fc60003f4e000 */
[----:B------:R-:W1:Y:S02]  /*0450*/  MUFU.EX2 R19, R8 ;  /* 0x0000000800137308 */ /* 0x000e640000000800 */
[----:B------:R-:W-:-:S06]  /*0460*/  @!P4 FMUL R7, R7, 0.5 ;  /* 0x3f0000000707c820 */ /* 0x000fcc0000400000 */
[----:B------:R-:W2:Y:S01]  /*0470*/  MUFU.EX2 R9, R7 ;  /* 0x0000000700097308 */ /* 0x000ea20000000800 */
[----:B------:R-:W-:Y:S01]  /*0480*/  @!P3 FMUL R6, R6, 0.5 ;  /* 0x3f0000000606b820 */ /* 0x000fe20000400000 */
[----:B------:R-:W-:-:S06]  /*0490*/  @!P2 FMUL R20, R20, 0.5 ;  /* 0x3f0000001414a820 */ /* 0x000fcc0000400000 */
[----:B------:R4:W5:Y:S01]  /*04a0*/  MUFU.EX2 R22, R6 ;  /* 0x0000000600167308 */ /* 0x0009620000000800 */
[----:B-1----:R-:W-:-:S05]  /*04b0*/  @!P1 FMUL R19, R19, R19 ;  /* 0x0000001313139220 */ /* 0x002fca0000400000 */
[----:B------:R-:W-:Y:S02]  /*04c0*/  FSETP.GEU.AND P1, PT, R19, 1.175494350822287508e-38, PT ;  /* 0x008000001300780b */ /* 0x000fe40003f2e000 */
[----:B------:R1:W0:Y:S01]  /*04d0*/  MUFU.EX2 R24, R20 ;  /* 0x0000001400187308 */ /* 0x0002220000000800 */
[----:B--2---:R-:W-:Y:S01]  /*04e0*/  @!P4 FMUL R9, R9, R9 ;  /* 0x000000090909c220 */ /* 0x004fe20000400000 */
[----:B----4-:R-:W-:-:S04]  /*04f0*/  HFMA2 R6, -RZ, RZ, 15, 0 ;  /* 0x4b800000ff067431 */ /* 0x010fc800000001ff */
[----:B------:R-:W-:Y:S01]  /*0500*/  FSETP.GEU.AND P4, PT, R9, 1.175494350822287508e-38, PT ;  /* 0x008000000900780b */ /* 0x000fe20003f8e000 */
[----:B-----5:R-:W-:-:S04]  /*0510*/  @!P3 FMUL R22, R22, R22 ;  /* 0x000000161616b220 */ /* 0x020fc80000400000 */
[----:B------:R-:W-:Y:S01]  /*0520*/  @!P1 FMUL R19, R19, 16777216 ;  /* 0x4b80000013139820 */ /* 0x000fe20000400000 */
[----:B-1----:R-:W-:Y:S02]  /*0530*/  FSEL R20, R6, 1, !P1 ;  /* 0x3f80000006147808 */ /* 0x002fe40004800000 */
[----:B------:R-:W-:Y:S01]  /*0540*/  ISETP.NE.AND P1, PT, R18, RZ, PT ;  /* 0x000000ff1200720c */ /* 0x000fe20003f25270 */
[----:B0-----:R-:W-:Y:S01]  /*0550*/  @!P2 FMUL R24, R24, R24 ;  /* 0x000000181818a220 */ /* 0x001fe20000400000 */
[----:B------:R-:W-:Y:S01]  /*0560*/  FSETP.GEU.AND P2, PT, R22, 1.175494350822287508e-38, PT ;  /* 0x008000001600780b */ /* 0x000fe20003f4e000 */
[----:B------:R-:W0:Y:S02]  /*0570*/  MUFU.RCP R19, R19 ;  /* 0x0000001300137308 */ /* 0x000e240000001000 */
[----:B------:R-:W-:Y:S01]  /*0580*/  @!P4 FMUL R9, R9, 16777216 ;  /* 0x4b8000000909c820 */ /* 0x000fe20000400000 */
[----:B------:R-:W-:Y:S02]  /*0590*/  FSETP.GEU.AND P3, PT, R24, 1.175494350822287508e-38, PT ;  /* 0x008000001800780b */ /* 0x000fe40003f6e000 */
[----:B------:R-:W-:-:S03]  /*05a0*/  FSEL R25, R6, 1, !P2 ;  /* 0x3f80000006197808 */ /* 0x000fc60005000000 */
[----:B------:R-:W1:Y:S04]  /*05b0*/  MUFU.RCP R9, R9 ;  /* 0x0000000900097308 */ /* 0x000e680000001000 */
[----:B------:R-:W-:-:S04]  /*05c0*/  @!P2 FMUL R22, R22, 16777216 ;  /* 0x4b8000001616a820 */ /* 0x000fc80000400000 */
[----:B------:R-:W-:Y:S01]  /*05d0*/  @!P3 FMUL R24, R24, 16777216 ;  /* 0x4b8000001818b820 */ /* 0x000fe20000400000 */
[----:B------:R-:W2:Y:S01]  /*05e0*/  MUFU.RCP R8, R22 ;  /* 0x0000001600087308 */ /* 0x000ea20000001000 */
[----:B0-----:R-:W-:Y:S01]  /*05f0*/  FMUL R21, R19, R20 ;  /* 0x0000001413157220 */ /* 0x001fe20000400000 */
[C---:B------:R-:W-:Y:S02]  /*0600*/  FSEL R20, R6.reuse, 1, !P4 ;  /* 0x3f80000006147808 */ /* 0x040fe40006000000 */
[----:B------:R-:W-:Y:S01]  /*0610*/  FSEL R6, R6, 1, !P3 ;  /* 0x3f80000006067808 */ /* 0x000fe20005800000 */
[----:B------:R-:W-:-:S03]  /*0620*/  FMUL R21, R0, R21 ;  /* 0x0000001500157220 */ /* 0x000fc60000400000 */
[----:B------:R-:W0:Y:S01]  /*0630*/  MUFU.RCP R7, R24 ;  /* 0x0000001800077308 */ /* 0x000e220000001000 */
[----:B-1----:R-:W-:Y:S01]  /*0640*/  FMUL R9, R9, R20 ;  /* 0x0000001409097220 */ /* 0x002fe20000400000 */
[----:B------:R-:W-:-:S03]  /*0650*/  FMUL.RZ R26, R21, 0.15915493667125701904 ;  /* 0x3e22f983151a7820 */ /* 0x000fc6000040c000 */
[----:B------:R-:W-:-:S03]  /*0660*/  FMUL R9, R0, R9 ;  /* 0x0000000900097220 */ /* 0x000fc60000400000 */
[----:B------:R-:W-:Y:S01]  /*0670*/  MUFU.COS R19, R26 ;  /* 0x0000001a00137308 */ /* 0x000fe20000000000 */
[----:B--2---:R-:W-:Y:S01]  /*0680*/  FMUL R25, R8, R25 ;  /* 0x0000001908197220 */ /* 0x004fe20000400000 */
[----:B------:R-:W-:-:S03]  /*0690*/  FMUL.RZ R9, R9, 0.15915493667125701904 ;  /* 0x3e22f98309097820 */ /* 0x000fc6000040c000 */
[----:B------:R-:W-:-:S03]  /*06a0*/  FMUL R8, R0, R25 ;  /* 0x0000001900087220 */ /* 0x000fc60000400000 */
[----:B------:R-:W1:Y:S01]  /*06b0*/  MUFU.COS R23, R9 ;  /* 0x0000000900177308 */ /* 0x000e620000000000 */
[----:B0-----:R-:W-:Y:S01]  /*06c0*/  FMUL R7, R7, R6 ;  /* 0x0000000607077220 */ /* 0x001fe20000400000 */
[----:B------:R-:W-:-:S03]  /*06d0*/  FMUL.RZ R24, R8, 0.15915493667125701904 ;  /* 0x3e22f98308187820 */ /* 0x000fc6000040c000 */
[----:B------:R-:W-:-:S03]  /*06e0*/  FMUL R7, R0, R7 ;  /* 0x0000000700077220 */ /* 0x000fc60000400000 */
[----:B------:R0:W-:Y:S08]  /*06f0*/  MUFU.SIN R21, R26 ;  /* 0x0000001a00157308 */ /* 0x0001f00000000400 */
[----:B------:R3:W2:Y:S01]  /*0700*/  MUFU.SIN R25, R9 ;  /* 0x0000000900197308 */ /* 0x0006a20000000400 */
[----:B0-----:R-:W-:Y:S01]  /*0710*/  FMUL.RZ R26, R7, 0.15915493667125701904 ;  /* 0x3e22f983071a7820 */ /* 0x001fe2000040c000 */
[----:B------:R-:W-:-:S05]  /*0720*/  IMAD.WIDE R6, R17, 0x4, R4 ;  /* 0x0000000411067825 */ /* 0x000fca00078e0204 */
[----:B-1----:R4:W-:Y:S01]  /*0730*/  STG.E desc[UR6][R6.64], R23 ;  /* 0x0000001706007986 */ /* 0x0029e2000c101906 */
[----:B------:R-:W0:Y:S01]  /*0740*/  MUFU.COS R27, R24 ;  /* 0x00000018001b7308 */ /* 0x000e220000000000 */
[C---:B---3--:R-:W-:Y:S01]  /*0750*/  IMAD.WIDE R8, R17.reuse, 0x4, R2 ;  /* 0x0000000411087825 */ /* 0x048fe200078e0202 */
[----:B------:R-:W-:-:S06]  /*0760*/  IADD3 R17, PT, PT, R17, 0x4, RZ ;  /* 0x0000000411117810 */ /* 0x000fcc0007ffe0ff */
[----:B------:R-:W1:Y:S01]  /*0770*/  MUFU.SIN R29, R24 ;  /* 0x00000018001d7308 */ /* 0x000e620000000400 */
[----:B--2---:R4:W-:Y:S04]  /*0780*/  STG.E desc[UR6][R8.64], R25 ;  /* 0x0000001908007986 */ /* 0x0049e8000c101906 */
[----:B------:R4:W-:Y:S03]  /*0790*/  STG.E desc[UR6][R6.64+0x4], R19 ;  /* 0x0000041306007986 */ /* 0x0009e6000c101906 */
[----:B------:R-:W2:Y:S01]  /*07a0*/  MUFU.COS R20, R26 ;  /* 0x0000001a00147308 */ /* 0x000ea20000000000 */
[----:B------:R4:W-:Y:S04]  /*07b0*/  STG.E desc[UR6][R8.64+0x4], R21 ;  /* 0x0000041508007986 */ /* 0x0009e8000c101906 */
[----:B0-----:R4:W-:Y:S03]  /*07c0*/  STG.E desc[UR6][R6.64+0x8], R27 ;  /* 0x0000081b06007986 */ /* 0x0019e6000c101906 */
[----:B------:R-:W0:Y:S01]  /*07d0*/  MUFU.SIN R22, R26 ;  /* 0x0000001a00167308 */ /* 0x000e220000000400 */
[----:B-1----:R4:W-:Y:S04]  /*07e0*/  STG.E desc[UR6][R8.64+0x8], R29 ;  /* 0x0000081d08007986 */ /* 0x0029e8000c101906 */
[----:B--2---:R4:W-:Y:S04]  /*07f0*/  STG.E desc[UR6][R6.64+0xc], R20 ;  /* 0x00000c1406007986 */ /* 0x0049e8000c101906 */
[----:B0-----:R4:W-:Y:S01]  /*0800*/  STG.E desc[UR6][R8.64+0xc], R22 ;  /* 0x00000c1608007986 */ /* 0x0019e2000c101906 */
[----:B------:R-:W-:Y:S05]  /*0810*/  @P1 BRA `(.L_x_21) ;  /* 0xfffffff800941947 */ /* 0x000fea000383ffff */
[----:B------:R-:W-:Y:S05]  /*0820*/  BSYNC.RECONVERGENT B1 ;  /* 0x0000000000017941 */ /* 0x000fea0003800200 */
.L_x_20:
[----:B----4-:R-:W-:-:S07]  /*0830*/  IADD3 R7, PT, PT, R16, -0x1, RZ ;  /* 0xffffffff10077810 */ /* 0x010fce0007ffe0ff */
.L_x_19:
[----:B------:R-:W-:Y:S05]  /*0840*/  BSYNC.RECONVERGENT B0 ;  /* 0x0000000000007941 */ /* 0x000fea0003800200 */
.L_x_18:
[----:B------:R-:W-:-:S13]  /*0850*/  ISETP.NE.AND P0, PT, R14, RZ, PT ;  /* 0x000000ff0e00720c */ /* 0x000fda0003f05270 */
[----:B------:R-:W-:Y:S05]  /*0860*/  @!P0 EXIT ;  /* 0x000000000000894d */ /* 0x000fea0003800000 */
[----:B------:R-:W-:Y:S01]  /*0870*/  ISETP.NE.AND P1, PT, R14, 0x1, PT ;  /* 0x000000010e00780c */ /* 0x000fe20003f25270 */
[----:B------:R-:W-:Y:S01]  /*0880*/  BSSY.RECONVERGENT B0, `(.L_x_22) ;  /* 0x0000038000007945 */ /* 0x000fe20003800200 */
[----:B------:R-:W-:-:S04]  /*0890*/  LOP3.LUT R13, R13, 0x1, RZ, 0xc0, !PT ;  /* 0x000000010d0d7812 */ /* 0x000fc800078ec0ff */
[----:B------:R-:W-:-:S07]  /*08a0*/  ISETP.NE.U32.AND P0, PT, R13, 0x1, PT ;  /* 0x000000010d00780c */ /* 0x000fce0003f05070 */
[----:B------:R-:W-:Y:S06]  /*08b0*/  @!P1 BRA `(.L_x_23) ;  /* 0x0000000000d09947 */ /* 0x000fec0003800000 */
[C---:B------:R-:W-:Y:S01]  /*08c0*/  FMUL R2, R11.reuse, 16777216 ;  /* 0x4b8000000b027820 */ /* 0x040fe20000400000 */
[----:B------:R-:W-:Y:S02]  /*08d0*/  FSETP.GEU.AND P2, PT, |R11|, 1.175494350822287508e-38, PT ;  /* 0x008000000b00780b */ /* 0x000fe40003f4e200 */
[----:B------:R-:W-:Y:S02]  /*08e0*/  IADD3 R6, PT, PT, R7, 0x1, RZ ;  /* 0x0000000107067810 */ /* 0x000fe40007ffe0ff */
[----:B------:R-:W-:Y:S02]  /*08f0*/  FSEL R4, R2, R11, !P2 ;  /* 0x0000000b02047208 */ /* 0x000fe40005000000 */
[----:B------:R-:W-:Y:S02]  /*0900*/  I2FP.F32.U32 R2, R7 ;  /* 0x0000000700027245 */ /* 0x000fe40000201000 */
[----:B------:R-:W0:Y:S01]  /*0910*/  MUFU.RCP R5, R4 ;  /* 0x0000000400057308 */ /* 0x000e220000001000 */
[----:B------:R-:W-:-:S02]  /*0920*/  MOV R13, 0x4b800000 ;  /* 0x4b800000000d7802 */ /* 0x000fc40000000f00 */
[----:B------:R-:W-:Y:S01]  /*0930*/  FADD R2, R2, R2 ;  /* 0x0000000202027221 */ /* 0x000fe20000000000 */
[C---:B------:R-:W-:Y:S02]  /*0940*/  IADD3 R19, PT, PT, R7.reuse, R12, RZ ;  /* 0x0000000c07137210 */ /* 0x040fe40007ffe0ff */
[----:B------:R-:W-:Y:S01]  /*0950*/  IADD3 R7, PT, PT, R7, 0x2, RZ ;  /* 0x0000000207077810 */ /* 0x000fe20007ffe0ff */
[----:B------:R-:W-:-:S04]  /*0960*/  @!P2 FMUL R2, R2, 16777216 ;  /* 0x4b8000000202a820 */ /* 0x000fc80000400000 */
[----:B0-----:R-:W-:Y:S01]  /*0970*/  FMUL R3, R5, R2 ;  /* 0x0000000205037220 */ /* 0x001fe20000400000 */
[----:B------:R-:W-:-:S03]  /*0980*/  I2FP.F32.U32 R2, R6 ;  /* 0x0000000600027245 */ /* 0x000fc60000201000 */
[----:B------:R-:W-:Y:S02]  /*0990*/  FMUL R3, R10, R3 ;  /* 0x000000030a037220 */ /* 0x000fe40000400000 */
[----:B------:R-:W-:-:S03]  /*09a0*/  FADD R2, R2, R2 ;  /* 0x0000000202027221 */ /* 0x000fc60000000000 */
[----:B------:R-:W-:Y:S01]  /*09b0*/  FSETP.GEU.AND P1, PT, R3, -126, PT ;  /* 0xc2fc00000300780b */ /* 0x000fe20003f2e000 */
[----:B------:R-:W-:-:S04]  /*09c0*/  @!P2 FMUL R2, R2, 16777216 ;  /* 0x4b8000000202a820 */ /* 0x000fc80000400000 */
[----:B------:R-:W-:-:S04]  /*09d0*/  FMUL R5, R5, R2 ;  /* 0x0000000205057220 */ /* 0x000fc80000400000 */
[----:B------:R-:W-:-:S04]  /*09e0*/  FMUL R5, R10, R5 ;  /* 0x000000050a057220 */ /* 0x000fc80000400000 */
[----:B------:R-:W-:Y:S01]  /*09f0*/  @!P1 FMUL R3, R3, 0.5 ;  /* 0x3f00000003039820 */ /* 0x000fe20000400000 */
[----:B------:R-:W-:-:S03]  /*0a00*/  FSETP.GEU.AND P2, PT, R5, -126, PT ;  /* 0xc2fc00000500780b */ /* 0x000fc60003f4e000 */
[----:B------:R-:W0:Y:S10]  /*0a10*/  MUFU.EX2 R6, R3 ;  /* 0x0000000300067308 */ /* 0x000e340000000800 */
[----:B------:R-:W-:-:S04]  /*0a20*/  @!P2 FMUL R5, R5, 0.5 ;  /* 0x3f0000000505a820 */ /* 0x000fc80000400000 */
[----:B------:R1:W2:Y:S01]  /*0a30*/  MUFU.EX2 R8, R5 ;  /* 0x0000000500087308 */ /* 0x0002a20000000800 */
[----:B0-----:R-:W-:-:S05]  /*0a40*/  @!P1 FMUL R6, R6, R6 ;  /* 0x0000000606069220 */ /* 0x001fca0000400000 */
[----:B------:R-:W-:Y:S01]  /*0a50*/  FSETP.GEU.AND P1, PT, R6, 1.175494350822287508e-38, PT ;  /* 0x008000000600780b */ /* 0x000fe20003f2e000 */
[----:B-1----:R-:W0:Y:S03]  /*0a60*/  LDC.64 R4, c[0x0][0x380] ;  /* 0x0000e000ff047b82 */ /* 0x002e260000000a00 */
[----:B------:R-:W-:Y:S01]  /*0a70*/  FSEL R3, R13, 1, !P1 ;  /* 0x3f8000000d037808 */ /* 0x000fe20004800000 */
[----:B--2---:R-:W-:-:S08]  /*0a80*/  @!P2 FMUL R8, R8, R8 ;  /* 0x000000080808a220 */ /* 0x004fd00000400000 */
[----:B------:R-:W-:Y:S01]  /*0a90*/  @!P1 FMUL R6, R6, 16777216 ;  /* 0x4b80000006069820 */ /* 0x000fe20000400000 */
[----:B------:R-:W-:-:S04]  /*0aa0*/  FSETP.GEU.AND P2, PT, R8, 1.175494350822287508e-38, PT ;  /* 0x008000000800780b */ /* 0x000fc80003f4e000 */
[----:B------:R-:W-:Y:S01]  /*0ab0*/  FSEL R13, R13, 1, !P2 ;  /* 0x3f8000000d0d7808 */ /* 0x000fe20005000000 */
[----:B------:R-:W1:Y:S01]  /*0ac0*/  MUFU.RCP R6, R6 ;  /* 0x0000000600067308 */ /* 0x000e620000001000 */
[----:B0-----:R-:W-:-:S07]  /*0ad0*/  IMAD.WIDE R4, R19, 0x4, R4 ;  /* 0x0000000413047825 */ /* 0x001fce00078e0204 */
[----:B------:R-:W-:-:S06]  /*0ae0*/  @!P2 FMUL R8, R8, 16777216 ;  /* 0x4b8000000808a820 */ /* 0x000fcc0000400000 */
[----:B------:R-:W0:Y:S01]  /*0af0*/  MUFU.RCP R8, R8 ;  /* 0x0000000800087308 */ /* 0x000e220000001000 */
[----:B-1----:R-:W-:-:S04]  /*0b00*/  FMUL R3, R6, R3 ;  /* 0x0000000306037220 */ /* 0x002fc80000400000 */
[----:B------:R-:W-:-:S04]  /*0b10*/  FMUL R3, R0, R3 ;  /* 0x0000000300037220 */ /* 0x000fc80000400000 */
[----:B------:R-:W-:Y:S02]  /*0b20*/  FMUL.RZ R14, R3, 0.15915493667125701904 ;  /* 0x3e22f983030e7820 */ /* 0x000fe4000040c000 */
[----:B------:R-:W1:Y:S02]  /*0b30*/  LDC.64 R2, c[0x0][0x388] ;  /* 0x0000e200ff027b82 */ /* 0x000e640000000a00 */
[----:B------:R-:W2:Y:S01]  /*0b40*/  MUFU.COS R9, R14 ;  /* 0x0000000e00097308 */ /* 0x000ea20000000000 */
[----:B0-----:R-:W-:-:S04]  /*0b50*/  FMUL R13, R8, R13 ;  /* 0x0000000d080d7220 */ /* 0x001fc80000400000 */
[----:B------:R-:W-:-:S03]  /*0b60*/  FMUL R6, R0, R13 ;  /* 0x0000000d00067220 */ /* 0x000fc60000400000 */
[----:B------:R-:W0:Y:S01]  /*0b70*/  MUFU.SIN R13, R14 ;  /* 0x0000000e000d7308 */ /* 0x000e220000000400 */
[----:B------:R-:W-:-:S07]  /*0b80*/  FMUL.RZ R6, R6, 0.15915493667125701904 ;  /* 0x3e22f98306067820 */ /* 0x000fce000040c000 */
[----:B------:R-:W3:Y:S01]  /*0b90*/  MUFU.COS R15, R6 ;  /* 0x00000006000f7308 */ /* 0x000ee20000000000 */
[----:B--2---:R2:W-:Y:S01]  /*0ba0*/  STG.E desc[UR6][R4.64], R9 ;  /* 0x0000000904007986 */ /* 0x0045e2000c101906 */
[----:B-1----:R-:W-:-:S06]  /*0bb0*/  IMAD.WIDE R2, R19, 0x4, R2 ;  /* 0x0000000413027825 */ /* 0x002fcc00078e0202 */
[----:B------:R-:W1:Y:S01]  /*0bc0*/  MUFU.SIN R17, R6 ;  /* 0x0000000600117308 */ /* 0x000e620000000400 */
[----:B0-----:R2:W-:Y:S04]  /*0bd0*/  STG.E desc[UR6][R2.64], R13 ;  /* 0x0000000d02007986 */ /* 0x0015e8000c101906 */
[----:B---3--:R2:W-:Y:S04]  /*0be0*/  STG.E desc[UR6][R4.64+0x4], R15 ;  /* 0x0000040f04007986 */ /* 0x0085e8000c101906 */
[----:B-1----:R2:W-:Y:S02]  /*0bf0*/  STG.E desc[UR6][R2.64+0x4], R17 ;  /* 0x0000041102007986 */ /* 0x0025e4000c101906 */
.L_x_23:
[----:B------:R-:W-:Y:S05]  /*0c00*/  BSYNC.RECONVERGENT B0 ;  /* 0x0000000000007941 */ /* 0x000fea0003800200 */
.L_x_22:
[----:B------:R-:W-:Y:S05]  /*0c10*/  @P0 EXIT ;  /* 0x000000000000094d */ /* 0x000fea0003800000 */
[----:B------:R-:W-:Y:S01]  /*0c20*/  FSETP.GEU.AND P0, PT, |R11|, 1.175494350822287508e-38, PT ;  /* 0x008000000b00780b */ /* 0x000fe20003f0e200 */
[----:B--2---:R-:W-:Y:S01]  /*0c30*/  HFMA2 R5, -RZ, RZ, 15, 0 ;  /* 0x4b800000ff057431 */ /* 0x004fe200000001ff */
[-C--:B------:R-:W-:Y:S02]  /*0c40*/  I2FP.F32.U32 R2, R7.reuse ;  /* 0x0000000700027245 */ /* 0x080fe40000201000 */
[----:B------:R-:W-:-:S03]  /*0c50*/  IADD3 R7, PT, PT, R12, R7, RZ ;  /* 0x000000070c077210 */ /* 0x000fc60007ffe0ff */
[----:B------:R-:W-:-:S06]  /*0c60*/  FADD R2, R2, R2 ;  /* 0x0000000202027221 */ /* 0x000fcc0000000000 */
[----:B------:R-:W-:Y:S01]  /*0c70*/  @!P0 FMUL R11, R11, 16777216 ;  /* 0x4b8000000b0b8820 */ /* 0x000fe20000400000 */
[----:B------:R-:W-:-:S03]  /*0c80*/  @!P0 FMUL R2, R2, 16777216 ;  /* 0x4b80000002028820 */ /* 0x000fc60000400000 */
[----:B------:R-:W0:Y:S02]  /*0c90*/  MUFU.RCP R3, R11 ;  /* 0x0000000b00037308 */ /* 0x000e240000001000 */
[----:B0-----:R-:W-:-:S04]  /*0ca0*/  FMUL R3, R3, R2 ;  /* 0x0000000203037220 */ /* 0x001fc80000400000 */
[----:B------:R-:W-:Y:S02]  /*0cb0*/  FMUL R10, R10, R3 ;  /* 0x000000030a0a7220 */ /* 0x000fe40000400000 */
[----:B------:R-:W0:Y:S03]  /*0cc0*/  LDC.64 R2, c[0x0][0x380] ;  /* 0x0000e000ff027b82 */ /* 0x000e260000000a00 */
[----:B------:R-:W-:-:S13]  /*0cd0*/  FSETP.GEU.AND P0, PT, R10, -126, PT ;  /* 0xc2fc00000a00780b */ /* 0x000fda0003f0e000 */
[----:B------:R-:W-:-:S04]  /*0ce0*/  @!P0 FMUL R10, R10, 0.5 ;  /* 0x3f0000000a0a8820 */ /* 0x000fc80000400000 */
[----:B------:R-:W1:Y:S01]  /*0cf0*/  MUFU.EX2 R6, R10 ;  /* 0x0000000a00067308 */ /* 0x000e620000000800 */
[----:B0-----:R-:W-:-:S04]  /*0d00*/  IMAD.WIDE R2, R7, 0x4, R2 ;  /* 0x0000000407027825 */ /* 0x001fc800078e0202 */
[----:B-1----:R-:W-:-:S05]  /*0d10*/  @!P0 FMUL R6, R6, R6 ;  /* 0x0000000606068220 */ /* 0x002fca0000400000 */
[----:B------:R-:W-:-:S04]  /*0d20*/  FSETP.GEU.AND P0, PT, R6, 1.175494350822287508e-38, PT ;  /* 0x008000000600780b */ /* 0x000fc80003f0e000 */
[----:B------:R-:W-:-:S09]  /*0d30*/  FSEL R5, R5, 1, !P0 ;  /* 0x3f80000005057808 */ /* 0x000fd20004000000 */
[----:B------:R-:W-:-:S06]  /*0d40*/  @!P0 FMUL R6, R6, 16777216 ;  /* 0x4b80000006068820 */ /* 0x000fcc0000400000 */
[----:B------:R-:W0:Y:S02]  /*0d50*/  MUFU.RCP R6, R6 ;  /* 0x0000000600067308 */ /* 0x000e240000001000 */
[----:B0-----:R-:W-:Y:S02]  /*0d60*/  FMUL R9, R6, R5 ;  /* 0x0000000506097220 */ /* 0x001fe40000400000 */
[----:B------:R-:W0:Y:S02]  /*0d70*/  LDC.64 R4, c[0x0][0x388] ;  /* 0x0000e200ff047b82 */ /* 0x000e240000000a00 */
[----:B------:R-:W-:-:S04]  /*0d80*/  FMUL R9, R0, R9 ;  /* 0x0000000900097220 */ /* 0x000fc80000400000 */
[----:B------:R-:W-:-:S04]  /*0d90*/  FMUL.RZ R0, R9, 0.15915493667125701904 ;  /* 0x3e22f98309007820 */ /* 0x000fc8000040c000 */
[----:B------:R-:W1:Y:S08]  /*0da0*/  MUFU.COS R9, R0 ;  /* 0x0000000000097308 */ /* 0x000e700000000000 */
[----:B------:R-:W2:Y:S01]  /*0db0*/  MUFU.SIN R11, R0 ;  /* 0x00000000000b7308 */ /* 0x000ea20000000400 */
[----:B0-----:R-:W-:Y:S01]  /*0dc0*/  IMAD.WIDE R4, R7, 0x4, R4 ;  /* 0x0000000407047825 */ /* 0x001fe200078e0204 */
[----:B-1----:R-:W-:Y:S04]  /*0dd0*/  STG.E desc[UR6][R2.64], R9 ;  /* 0x0000000902007986 */ /* 0x002fe8000c101906 */
[----:B--2---:R-:W-:Y:S01]  /*0de0*/  STG.E desc[UR6][R4.64], R11 ;  /* 0x0000000b04007986 */ /* 0x004fe2000c101906 */
[----:B------:R-:W-:Y:S05]  /*0df0*/  EXIT ;  /* 0x000000000000794d */ /* 0x000fea0003800000 */
.L_x_24:
        /* <DEDUP_REMOVED lines=16> */
.L_x_70:


//--------------------- .text._Z21rope_kernel_optimizedPfS_PKfS1_iiiii --------------------------
	.section	.text._Z21rope_kernel_optimizedPfS_PKfS1_iiiii,"ax",@progbits
	.align	128
        .global         _Z21rope_kernel_optimizedPfS_PKfS1_iiiii
        .type           _Z21rope_kernel_optimizedPfS_PKfS1_iiiii,@function
        .size           _Z21rope_kernel_optimizedPfS_PKfS1_iiiii,(.L_x_71 - _Z21rope_kernel_optimizedPfS_PKfS1_iiiii)
        .other          _Z21rope_kernel_optimizedPfS_PKfS1_iiiii,@"STO_CUDA_ENTRY STV_DEFAULT"
_Z21rope_kernel_optimizedPfS_PKfS1_iiiii:
.text._Z21rope_kernel_optimizedPfS_PKfS1_iiiii:
[----:B------:R-:W-:Y:S01]  /*0000*/  LDC R1, c[0x0][0x37c] ;  /* 0x0000df00ff017b82 */ /* 0x000fe20000000800 */
[----:B------:R-:W0:Y:S07]  /*0010*/  S2R R0, SR_CTAID.Y ;  /* 0x0000000000007919 */ /* 0x000e2e0000002600 */
[----:B------:R-:W0:Y:S01]  /*0020*/  LDC.64 R32, c[0x0][0x3a0] ;  /* 0x0000e800ff207b82 */ /* 0x000e220000000a00 */
[----:B------:R-:W1:Y:S07]  /*0030*/  S2R R10, SR_CTAID.X ;  /* 0x00000000000a7919 */ /* 0x000e6e0000002500 */
[----:B------:R-:W2:Y:S08]  /*0040*/  S2UR UR4, SR_CTAID.Z ;  /* 0x00000000000479c3 */ /* 0x000eb00000002700 */
[----:B------:R-:W1:Y:S01]  /*0050*/  LDC R9, c[0x0][0x3a8] ;  /* 0x0000ea00ff097b82 */ /* 0x000e620000000800 */
[----:B0-----:R-:W-:-:S04]  /*0060*/  ISETP.GE.AND P0, PT, R0, R33, PT ;  /* 0x000000210000720c */ /* 0x001fc80003f06270 */
[----:B--2---:R-:W-:-:S04]  /*0070*/  ISETP.LE.OR P0, PT, R32, UR4, P0 ;  /* 0x0000000420007c0c */ /* 0x004fc80008703670 */
[----:B-1----:R-:W-:-:S13]  /*0080*/  ISETP.GE.OR P0, PT, R10, R9, P0 ;  /* 0x000000090a00720c */ /* 0x002fda0000706670 */
[----:B------:R-:W-:Y:S05]  /*0090*/  @P0 EXIT ;  /* 0x000000000000094d */ /* 0x000fea0003800000 */
[----:B------:R-:W0:Y:S01]  /*00a0*/  S2R R35, SR_TID.X ;  /* 0x0000000000237919 */ /* 0x000e220000002100 */
[----:B------:R-:W1:Y:S01]  /*00b0*/  LDC R2, c[0x0][0x3ac] ;  /* 0x0000eb00ff027b82 */ /* 0x000e620000000800 */
[----:B------:R-:W2:Y:S01]  /*00c0*/  LDCU UR5, c[0x0][0x3b0] ;  /* 0x00007600ff0577ac */ /* 0x000ea20008000800 */
[----:B------:R-:W-:Y:S01]  /*00d0*/  IMAD R33, R33, UR4, R0 ;  /* 0x0000000421217c24 */ /* 0x000fe2000f8e0200 */
[----:B--2---:R-:W-:Y:S02]  /*00e0*/  IADD3 R16, PT, PT, R10, UR5, RZ ;  /* 0x000000050a107c10 */ /* 0x004fe4000fffe0ff */
[----:B-1----:R-:W-:Y:S02]  /*00f0*/  SHF.R.S32.HI R23, RZ, 0x1, R2 ;  /* 0x00000001ff177819 */ /* 0x002fe40000011402 */
[----:B0-----:R-:W-:-:S04]  /*0100*/  SHF.L.U32 R35, R35, 0x1, RZ ;  /* 0x0000000123237819 */ /* 0x001fc800000006ff */
[----:B------:R-:W-:-:S13]  /*0110*/  ISETP.GE.AND P0, PT, R35, R23, PT ;  /* 0x000000172300720c */ /* 0x000fda0003f06270 */
[----:B------:R-:W-:Y:S05]  /*0120*/  @P0 EXIT ;  /* 0x000000000000094d */ /* 0x000fea0003800000 */
[----:B------:R-:W0:Y:S01]  /*0130*/  LDC R0, c[0x0][0x360] ;  /* 0x0000d800ff007b82 */ /* 0x000e220000000800 */
[----:B------:R-:W1:Y:S01]  /*0140*/  LDCU.64 UR4, c[0x0][0x358] ;  /* 0x00006b00ff0477ac */ /* 0x000e620008000a00 */
[----:B------:R-:W-:Y:S01]  /*0150*/  BSSY.RECONVERGENT B0, `(.L_x_25) ;  /* 0x0000053000007945 */ /* 0x000fe20003800200 */
[----:B------:R-:W-:Y:S02]  /*0160*/  IMAD R33, R33, R9, R10 ;  /* 0x0000000921217224 */ /* 0x000fe400078e020a */
[----:B------:R-:W-:Y:S01]  /*0170*/  IMAD R16, R23, R16, RZ ;  /* 0x0000001017107224 */ /* 0x000fe200078e02ff */
[----:B0-----:R-:W-:-:S04]  /*0180*/  SHF.L.U32 R22, R0, 0x1, RZ ;  /* 0x0000000100167819 */ /* 0x001fc800000006ff */
[----:B------:R-:W0:Y:S01]  /*0190*/  I2F.U32.RP R8, R22 ;  /* 0x0000001600087306 */ /* 0x000e220000209000 */
[-C--:B------:R-:W-:Y:S02]  /*01a0*/  IADD3 R4, PT, PT, R35, R22.reuse, RZ ;  /* 0x0000001623047210 */ /* 0x080fe40007ffe0ff */
[----:B------:R-:W-:Y:S02]  /*01b0*/  IADD3 R11, PT, PT, RZ, -R22, RZ ;  /* 0x80000016ff0b7210 */ /* 0x000fe40007ffe0ff */
[----:B------:R-:W-:Y:S02]  /*01c0*/  ISETP.GE.U32.AND P0, PT, R4, R23, PT ;  /* 0x000000170400720c */ /* 0x000fe40003f06070 */
[----:B------:R-:W-:Y:S02]  /*01d0*/  VIMNMX.U32 R3, PT, PT, R23, R4, !PT ;  /* 0x0000000417037248 */ /* 0x000fe40007fe0000 */
[----:B------:R-:W-:Y:S02]  /*01e0*/  SEL R5, RZ, 0x1, P0 ;  /* 0x00000001ff057807 */ /* 0x000fe40000000000 */
[----:B------:R-:W-:-:S02]  /*01f0*/  ISETP.NE.U32.AND P2, PT, R22, RZ, PT ;  /* 0x000000ff1600720c */ /* 0x000fc40003f45070 */
[----:B------:R-:W-:Y:S01]  /*0200*/  IADD3 R3, PT, PT, R3, -R4, -R5 ;  /* 0x8000000403037210 */ /* 0x000fe20007ffe805 */
[----:B0-----:R-:W0:Y:S02]  /*0210*/  MUFU.RCP R8, R8 ;  /* 0x0000000800087308 */ /* 0x001e240000001000 */
[----:B0-----:R-:W-:-:S06]  /*0220*/  IADD3 R6, PT, PT, R8, 0xffffffe, RZ ;  /* 0x0ffffffe08067810 */ /* 0x001fcc0007ffe0ff */
[----:B------:R0:W2:Y:S02]  /*0230*/  F2I.FTZ.U32.TRUNC.NTZ R7, R6 ;  /* 0x0000000600077305 */ /* 0x0000a4000021f000 */
[----:B0-----:R-:W-:Y:S02]  /*0240*/  HFMA2 R6, -RZ, RZ, 0, 0 ;  /* 0x00000000ff067431 */ /* 0x001fe400000001ff */
[----:B--2---:R-:W-:-:S04]  /*0250*/  IMAD R11, R11, R7, RZ ;  /* 0x000000070b0b7224 */ /* 0x004fc800078e02ff */
[----:B------:R-:W-:-:S06]  /*0260*/  IMAD.HI.U32 R8, R7, R11, R6 ;  /* 0x0000000b07087227 */ /* 0x000fcc00078e0006 */
[----:B------:R-:W-:-:S05]  /*0270*/  IMAD.HI.U32 R8, R8, R3, RZ ;  /* 0x0000000308087227 */ /* 0x000fca00078e00ff */
[----:B------:R-:W-:-:S05]  /*0280*/  IADD3 R6, PT, PT, -R8, RZ, RZ ;  /* 0x000000ff08067210 */ /* 0x000fca0007ffe1ff */
[----:B------:R-:W-:-:S05]  /*0290*/  IMAD R3, R22, R6, R3 ;  /* 0x0000000616037224 */ /* 0x000fca00078e0203 */
[----:B------:R-:W-:-:S13]  /*02a0*/  ISETP.GE.U32.AND P0, PT, R3, R22, PT ;  /* 0x000000160300720c */ /* 0x000fda0003f06070 */
[----:B------:R-:W-:Y:S02]  /*02b0*/  @P0 IADD3 R3, PT, PT, -R22, R3, RZ ;  /* 0x0000000316030210 */ /* 0x000fe40007ffe1ff */
[----:B------:R-:W-:Y:S02]  /*02c0*/  @P0 IADD3 R8, PT, PT, R8, 0x1, RZ ;  /* 0x0000000108080810 */ /* 0x000fe40007ffe0ff */
[----:B------:R-:W-:-:S13]  /*02d0*/  ISETP.GE.U32.AND P1, PT, R3, R22, PT ;  /* 0x000000160300720c */ /* 0x000fda0003f26070 */
[----:B------:R-:W-:Y:S02]  /*02e0*/  @P1 IADD3 R8, PT, PT, R8, 0x1, RZ ;  /* 0x0000000108081810 */ /* 0x000fe40007ffe0ff */
[----:B------:R-:W-:-:S04]  /*02f0*/  @!P2 LOP3.LUT R8, RZ, R22, RZ, 0x33, !PT ;  /* 0x00000016ff08a212 */ /* 0x000fc800078e33ff */
[----:B------:R-:W-:-:S04]  /*0300*/  IADD3 R5, PT, PT, R5, R8, RZ ;  /* 0x0000000805057210 */ /* 0x000fc80007ffe0ff */
[C---:B------:R-:W-:Y:S02]  /*0310*/  LOP3.LUT R3, R5.reuse, 0x1, RZ, 0xc0, !PT ;  /* 0x0000000105037812 */ /* 0x040fe400078ec0ff */
[----:B------:R-:W-:Y:S02]  /*0320*/  ISETP.NE.AND P1, PT, R5, RZ, PT ;  /* 0x000000ff0500720c */ /* 0x000fe40003f25270 */
[----:B------:R-:W-:-:S13]  /*0330*/  ISETP.NE.U32.AND P0, PT, R3, 0x1, PT ;  /* 0x000000010300780c */ /* 0x000fda0003f05070 */
[----:B-1----:R-:W-:Y:S05]  /*0340*/  @!P0 BRA `(.L_x_26) ;  /* 0x0000000000cc8947 */ /* 0x002fea0003800000 */
[----:B------:R-:W0:Y:S01]  /*0350*/  LDC.64 R6, c[0x0][0x380] ;  /* 0x0000e000ff067b82 */ /* 0x000e220000000a00 */
[----:B------:R-:W-:Y:S01]  /*0360*/  IMAD R17, R33, R2, R35 ;  /* 0x0000000221117224 */ /* 0x000fe200078e0223 */
[----:B------:R-:W-:-:S06]  /*0370*/  IADD3 R3, PT, PT, R16, R35, RZ ;  /* 0x0000002310037210 */ /* 0x000fcc0007ffe0ff */
[----:B------:R-:W1:Y:S08]  /*0380*/  LDC.64 R10, c[0x0][0x398] ;  /* 0x0000e600ff0a7b82 */ /* 0x000e700000000a00 */
[----:B------:R-:W2:Y:S01]  /*0390*/  LDC.64 R12, c[0x0][0x390] ;  /* 0x0000e400ff0c7b82 */ /* 0x000ea20000000a00 */
[----:B0-----:R-:W-:-:S07]  /*03a0*/  IMAD.WIDE R6, R17, 0x4, R6 ;  /* 0x0000000411067825 */ /* 0x001fce00078e0206 */
[----:B------:R-:W0:Y:S01]  /*03b0*/  LDC.64 R14, c[0x0][0x388] ;  /* 0x0000e200ff0e7b82 */ /* 0x000e220000000a00 */
[----:B------:R-:W3:Y:S01]  /*03c0*/  LDG.E R18, desc[UR4][R6.64] ;  /* 0x0000000406127981 */ /* 0x000ee2000c1e1900 */
[----:B------:R-:W-:-:S04]  /*03d0*/  IMAD.WIDE R8, R23, 0x4, R6 ;  /* 0x0000000417087825 */ /* 0x000fc800078e0206 */
[C---:B-1----:R-:W-:Y:S01]  /*03e0*/  IMAD.WIDE R10, R3.reuse, 0x4, R10 ;  /* 0x00000004030a7825 */ /* 0x042fe200078e020a */
[----:B------:R-:W4:Y:S04]  /*03f0*/  LDG.E R20, desc[UR4][R8.64] ;  /* 0x0000000408147981 */ /* 0x000f28000c1e1900 */
[----:B------:R-:W4:Y:S01]  /*0400*/  LDG.E.CONSTANT R5, desc[UR4][R10.64] ;  /* 0x000000040a057981 */ /* 0x000f22000c1e9900 */
[----:B--2---:R-:W-:-:S05]  /*0410*/  IMAD.WIDE R12, R3, 0x4, R12 ;  /* 0x00000004030c7825 */ /* 0x004fca00078e020c */
[----:B------:R-:W2:Y:S01]  /*0420*/  LDG.E.CONSTANT R3, desc[UR4][R12.64] ;  /* 0x000000040c037981 */ /* 0x000ea2000c1e9900 */
[----:B0-----:R-:W-:-:S04]  /*0430*/  IMAD.WIDE R14, R17, 0x4, R14 ;  /* 0x00000004110e7825 */ /* 0x001fc800078e020e */
[-C--:B----4-:R-:W-:Y:S01]  /*0440*/  FMUL R24, R5, -R20.reuse ;  /* 0x8000001405187220 */ /* 0x090fe20000400000 */
[----:B--2---:R-:W-:-:S03]  /*0450*/  FMUL R20, R3, R20 ;  /* 0x0000001403147220 */ /* 0x004fc60000400000 */
[-C--:B---3--:R-:W-:Y:S01]  /*0460*/  FFMA R17, R3, R18.reuse, R24 ;  /* 0x0000001203117223 */ /* 0x088fe20000000018 */
[----:B------:R-:W-:Y:S01]  /*0470*/  FFMA R21, R5, R18, R20 ;  /* 0x0000001205157223 */ /* 0x000fe20000000014 */
[----:B------:R-:W-:-:S03]  /*0480*/  IMAD.WIDE R18, R23, 0x4, R14 ;  /* 0x0000000417127825 */ /* 0x000fc600078e020e */
[----:B------:R-:W-:Y:S04]  /*0490*/  STG.E desc[UR4][R6.64], R17 ;  /* 0x0000001106007986 */ /* 0x000fe8000c101904 */
[----:B------:R0:W-:Y:S04]  /*04a0*/  STG.E desc[UR4][R8.64], R21 ;  /* 0x0000001508007986 */ /* 0x0001e8000c101904 */
[----:B------:R-:W2:Y:S04]  /*04b0*/  LDG.E R24, desc[UR4][R18.64] ;  /* 0x0000000412187981 */ /* 0x000ea8000c1e1900 */
[----:B------:R-:W3:Y:S01]  /*04c0*/  LDG.E R20, desc[UR4][R14.64] ;  /* 0x000000040e147981 */ /* 0x000ee2000c1e1900 */
[----:B------:R-:W-:-:S04]  /*04d0*/  IADD3 R26, PT, PT, R23, -0x1, RZ ;  /* 0xffffffff171a7810 */ /* 0x000fc80007ffe0ff */
[----:B------:R-:W-:-:S13]  /*04e0*/  ISETP.GE.U32.AND P0, PT, R35, R26, PT ;  /* 0x0000001a2300720c */ /* 0x000fda0003f06070 */
[----:B------:R-:W4:Y:S04]  /*04f0*/  @!P0 LDG.E.CONSTANT R10, desc[UR4][R10.64+0x4] ;  /* 0x000004040a0a8981 */ /* 0x000f28000c1e9900 */
[----:B------:R-:W5:Y:S01]  /*0500*/  @!P0 LDG.E.CONSTANT R12, desc[UR4][R12.64+0x4] ;  /* 0x000004040c0c8981 */ /* 0x000f62000c1e9900 */
[-C--:B--2---:R-:W-:Y:S01]  /*0510*/  FMUL R26, R5, -R24.reuse ;  /* 0x80000018051a7220 */ /* 0x084fe20000400000 */
[----:B------:R-:W-:-:S03]  /*0520*/  FMUL R24, R3, R24 ;  /* 0x0000001803187220 */ /* 0x000fc60000400000 */
[-C--:B---3--:R-:W-:Y:S01]  /*0530*/  FFMA R3, R3, R20.reuse, R26 ;  /* 0x0000001403037223 */ /* 0x088fe2000000001a */
[----:B------:R-:W-:-:S04]  /*0540*/  FFMA R5, R5, R20, R24 ;  /* 0x0000001405057223 */ /* 0x000fc80000000018 */
[----:B------:R1:W-:Y:S04]  /*0550*/  STG.E desc[UR4][R14.64], R3 ;  /* 0x000000030e007986 */ /* 0x0003e8000c101904 */
[----:B------:R2:W-:Y:S04]  /*0560*/  STG.E desc[UR4][R18.64], R5 ;  /* 0x0000000512007986 */ /* 0x0005e8000c101904 */
[----:B0-----:R-:W4:Y:S04]  /*0570*/  @!P0 LDG.E R21, desc[UR4][R8.64+0x4] ;  /* 0x0000040408158981 */ /* 0x001f28000c1e1900 */
[----:B------:R-:W3:Y:S01]  /*0580*/  @!P0 LDG.E R17, desc[UR4][R6.64+0x4] ;  /* 0x0000040406118981 */ /* 0x000ee2000c1e1900 */
[-C--:B----4-:R-:W-:Y:S01]  /*0590*/  @!P0 FMUL R25, R10, -R21.reuse ;  /* 0x800000150a198220 */ /* 0x090fe20000400000 */
[----:B-----5:R-:W-:-:S03]  /*05a0*/  @!P0 FMUL R21, R12, R21 ;  /* 0x000000150c158220 */ /* 0x020fc60000400000 */
[-C--:B---3--:R-:W-:Y:S01]  /*05b0*/  @!P0 FFMA R25, R12, R17.reuse, R25 ;  /* 0x000000110c198223 */ /* 0x088fe20000000019 */
[----:B------:R-:W-:-:S04]  /*05c0*/  @!P0 FFMA R21, R10, R17, R21 ;  /* 0x000000110a158223 */ /* 0x000fc80000000015 */
[----:B------:R0:W-:Y:S04]  /*05d0*/  @!P0 STG.E desc[UR4][R6.64+0x4], R25 ;  /* 0x0000041906008986 */ /* 0x0001e8000c101904 */
[----:B------:R0:W-:Y:S04]  /*05e0*/  @!P0 STG.E desc[UR4][R8.64+0x4], R21 ;  /* 0x0000041508008986 */ /* 0x0001e8000c101904 */
[----:B------:R-:W2:Y:S04]  /*05f0*/  @!P0 LDG.E R11, desc[UR4][R18.64+0x4] ;  /* 0x00000404120b8981 */ /* 0x000ea8000c1e1900 */
[----:B-1----:R-:W3:Y:S01]  /*0600*/  @!P0 LDG.E R3, desc[UR4][R14.64+0x4] ;  /* 0x000004040e038981 */ /* 0x002ee2000c1e1900 */
[----:B------:R-:W-:Y:S01]  /*0610*/  MOV R35, R4 ;  /* 0x0000000400237202 */ /* 0x000fe20000000f00 */
[-C--:B--2---:R-:W-:Y:S01]  /*0620*/  @!P0 FMUL R5, R10, -R11.reuse ;  /* 0x8000000b0a058220 */ /* 0x084fe20000400000 */
[----:B------:R-:W-:-:S03]  /*0630*/  @!P0 FMUL R11, R12, R11 ;  /* 0x0000000b0c0b8220 */ /* 0x000fc60000400000 */
[-C--:B---3--:R-:W-:Y:S01]  /*0640*/  @!P0 FFMA R5, R12, R3.reuse, R5 ;  /* 0x000000030c058223 */ /* 0x088fe20000000005 */
[----:B------:R-:W-:-:S04]  /*0650*/  @!P0 FFMA R11, R10, R3, R11 ;  /* 0x000000030a0b8223 */ /* 0x000fc8000000000b */
[----:B------:R0:W-:Y:S04]  /*0660*/  @!P0 STG.E desc[UR4][R14.64+0x4], R5 ;  /* 0x000004050e008986 */ /* 0x0001e8000c101904 */
[----:B------:R0:W-:Y:S02]  /*0670*/  @!P0 STG.E desc[UR4][R18.64+0x4], R11 ;  /* 0x0000040b12008986 */ /* 0x0001e4000c101904 */
.L_x_26:
[----:B------:R-:W-:Y:S05]  /*0680*/  BSYNC.RECONVERGENT B0 ;  /* 0x0000000000007941 */ /* 0x000fea0003800200 */
.L_x_25:
[----:B------:R-:W-:Y:S05]  /*0690*/  @!P1 EXIT ;  /* 0x000000000000994d */ /* 0x000fea0003800000 */
[----:B------:R-:W-:Y:S01]  /*06a0*/  IMAD R33, R33, R2, R35 ;  /* 0x0000000221217224 */ /* 0x000fe200078e0223 */
[----:B------:R-:W-:Y:S02]  /*06b0*/  IADD3 R27, PT, PT, R16, R35, RZ ;  /* 0x00000023101b7210 */ /* 0x000fe40007ffe0ff */
[----:B0-----:R-:W-:Y:S02]  /*06c0*/  IADD3 R25, PT, PT, R35, R22, RZ ;  /* 0x0000001623197210 */ /* 0x001fe40007ffe0ff */
[----:B------:R-:W-:Y:S02]  /*06d0*/  IADD3 R24, PT, PT, R23, -0x1, RZ ;  /* 0xffffffff17187810 */ /* 0x000fe40007ffe0ff */
[C---:B------:R-:W-:Y:S02]  /*06e0*/  IADD3 R29, PT, PT, R22.reuse, R33, RZ ;  /* 0x00000021161d7210 */ /* 0x040fe40007ffe0ff */
[----:B------:R-:W-:-:S07]  /*06f0*/  IADD3 R31, PT, PT, R22, R27, RZ ;  /* 0x0000001b161f7210 */ /* 0x000fce0007ffe0ff */
.L_x_27:
[----:B------:R-:W0:Y:S08]  /*0700*/  LDC.64 R2, c[0x0][0x380] ;  /* 0x0000e000ff027b82 */ /* 0x000e300000000a00 */
        /* <DEDUP_REMOVED lines=11> */
[-C--:B----4-:R-:W-:Y:S01]  /*07c0*/  FMUL R37, R28, -R19.reuse ;  /* 0x800000131c257220 */ /* 0x090fe20000400000 */
[----:B--2---:R-:W-:Y:S01]  /*07d0*/  FMUL R20, R26, R19 ;  /* 0x000000131a147220 */ /* 0x004fe20000400000 */
[----:B0-----:R-:W-:-:S04]  /*07e0*/  IMAD.WIDE R18, R33, 0x4, R16 ;  /* 0x0000000421127825 */ /* 0x001fc800078e0210 */
[-C--:B---3--:R-:W-:Y:S01]  /*07f0*/  FFMA R30, R26, R21.reuse, R37 ;  /* 0x000000151a1e7223 */ /* 0x088fe20000000025 */
[----:B------:R-:W-:Y:S01]  /*0800*/  FFMA R32, R28, R21, R20 ;  /* 0x000000151c207223 */ /* 0x000fe20000000014 */
[----:B------:R-:W-:-:S03]  /*0810*/  IMAD.WIDE R20, R23, 0x4, R18 ;  /* 0x0000000417147825 */ /* 0x000fc600078e0212 */
[----:B------:R0:W-:Y:S04]  /*0820*/  STG.E desc[UR4][R8.64], R30 ;  /* 0x0000001e08007986 */ /* 0x0001e8000c101904 */
[----:B------:R-:W-:Y:S04]  /*0830*/  STG.E desc[UR4][R12.64], R32 ;  /* 0x000000200c007986 */ /* 0x000fe8000c101904 */
[----:B------:R-:W2:Y:S04]  /*0840*/  LDG.E R34, desc[UR4][R20.64] ;  /* 0x0000000414227981 */ /* 0x000ea8000c1e1900 */
[----:B------:R-:W3:Y:S01]  /*0850*/  LDG.E R37, desc[UR4][R18.64] ;  /* 0x0000000412257981 */ /* 0x000ee2000c1e1900 */
[----:B------:R-:W-:-:S13]  /*0860*/  ISETP.GE.AND P0, PT, R35, R24, PT ;  /* 0x000000182300720c */ /* 0x000fda0003f06270 */
[----:B------:R-:W0:Y:S04]  /*0870*/  @!P0 LDG.E.CONSTANT R10, desc[UR4][R10.64+0x4] ;  /* 0x000004040a0a8981 */ /* 0x000e28000c1e9900 */
[----:B------:R-:W4:Y:S01]  /*0880*/  @!P0 LDG.E.CONSTANT R14, desc[UR4][R14.64+0x4] ;  /* 0x000004040e0e8981 */ /* 0x000f22000c1e9900 */
[-C--:B--2---:R-:W-:Y:S01]  /*0890*/  FMUL R36, R28, -R34.reuse ;  /* 0x800000221c247220 */ /* 0x084fe20000400000 */
[----:B------:R-:W-:-:S03]  /*08a0*/  FMUL R34, R26, R34 ;  /* 0x000000221a227220 */ /* 0x000fc60000400000 */
[-C--:B---3--:R-:W-:Y:S01]  /*08b0*/  FFMA R36, R26, R37.reuse, R36 ;  /* 0x000000251a247223 */ /* 0x088fe20000000024 */
[----:B------:R-:W-:-:S04]  /*08c0*/  FFMA R37, R28, R37, R34 ;  /* 0x000000251c257223 */ /* 0x000fc80000000022 */
[----:B------:R-:W-:Y:S04]  /*08d0*/  STG.E desc[UR4][R18.64], R36 ;  /* 0x0000002412007986 */ /* 0x000fe8000c101904 */
[----:B------:R-:W-:Y:S04]  /*08e0*/  STG.E desc[UR4][R20.64], R37 ;  /* 0x0000002514007986 */ /* 0x000fe8000c101904 */
[----:B------:R-:W0:Y:S04]  /*08f0*/  @!P0 LDG.E R28, desc[UR4][R12.64+0x4] ;  /* 0x000004040c1c8981 */ /* 0x000e28000c1e1900 */
[----:B------:R-:W2:Y:S01]  /*0900*/  @!P0 LDG.E R26, desc[UR4][R8.64+0x4] ;  /* 0x00000404081a8981 */ /* 0x000ea2000c1e1900 */
[-C--:B0-----:R-:W-:Y:S01]  /*0910*/  @!P0 FMUL R30, R10, -R28.reuse ;  /* 0x8000001c0a1e8220 */ /* 0x081fe20000400000 */
[----:B----4-:R-:W-:-:S03]  /*0920*/  @!P0 FMUL R11, R14, R28 ;  /* 0x0000001c0e0b8220 */ /* 0x010fc60000400000 */
[-C--:B--2---:R-:W-:Y:S01]  /*0930*/  @!P0 FFMA R30, R14, R26.reuse, R30 ;  /* 0x0000001a0e1e8223 */ /* 0x084fe2000000001e */
[----:B------:R-:W-:-:S04]  /*0940*/  @!P0 FFMA R26, R10, R26, R11 ;  /* 0x0000001a0a1a8223 */ /* 0x000fc8000000000b */
[----:B------:R-:W-:Y:S04]  /*0950*/  @!P0 STG.E desc[UR4][R8.64+0x4], R30 ;  /* 0x0000041e08008986 */ /* 0x000fe8000c101904 */
[----:B------:R0:W-:Y:S04]  /*0960*/  @!P0 STG.E desc[UR4][R12.64+0x4], R26 ;  /* 0x0000041a0c008986 */ /* 0x0001e8000c101904 */
[----:B------:R-:W2:Y:S04]  /*0970*/  @!P0 LDG.E R28, desc[UR4][R20.64+0x4] ;  /* 0x00000404141c8981 */ /* 0x000ea8000c1e1900 */
[----:B------:R-:W3:Y:S01]  /*0980*/  @!P0 LDG.E R11, desc[UR4][R18.64+0x4] ;  /* 0x00000404120b8981 */ /* 0x000ee2000c1e1900 */
[----:B------:R-:W-:-:S04]  /*0990*/  IMAD.WIDE R2, R29, 0x4, R2 ;  /* 0x000000041d027825 */ /* 0x000fc800078e0202 */
[----:B------:R-:W-:-:S05]  /*09a0*/  IMAD.WIDE R6, R31, 0x4, R6 ;  /* 0x000000041f067825 */ /* 0x000fca00078e0206 */
[----:B0-----:R-:W4:Y:S01]  /*09b0*/  LDG.E.CONSTANT R12, desc[UR4][R6.64] ;  /* 0x00000004060c7981 */ /* 0x001f22000c1e9900 */
[-C--:B--2---:R-:W-:Y:S01]  /*09c0*/  @!P0 FMUL R15, R10, -R28.reuse ;  /* 0x8000001c0a0f8220 */ /* 0x084fe20000400000 */
[----:B------:R-:W-:-:S03]  /*09d0*/  @!P0 FMUL R37, R14, R28 ;  /* 0x0000001c0e258220 */ /* 0x000fc60000400000 */
[-C--:B---3--:R-:W-:Y:S01]  /*09e0*/  @!P0 FFMA R15, R14, R11.reuse, R15 ;  /* 0x0000000b0e0f8223 */ /* 0x088fe2000000000f */
[----:B------:R-:W-:Y:S01]  /*09f0*/  @!P0 FFMA R37, R10, R11, R37 ;  /* 0x0000000b0a258223 */ /* 0x000fe20000000025 */
[----:B------:R-:W-:-:S04]  /*0a00*/  IMAD.WIDE R10, R31, 0x4, R4 ;  /* 0x000000041f0a7825 */ /* 0x000fc800078e0204 */
[----:B------:R-:W-:Y:S01]  /*0a10*/  IMAD.WIDE R4, R23, 0x4, R2 ;  /* 0x0000000417047825 */ /* 0x000fe200078e0202 */
[----:B------:R0:W-:Y:S04]  /*0a20*/  @!P0 STG.E desc[UR4][R18.64+0x4], R15 ;  /* 0x0000040f12008986 */ /* 0x0001e8000c101904 */
[----:B------:R1:W-:Y:S04]  /*0a30*/  @!P0 STG.E desc[UR4][R20.64+0x4], R37 ;  /* 0x0000042514008986 */ /* 0x0003e8000c101904 */
[----:B------:R-:W2:Y:S04]  /*0a40*/  LDG.E.CONSTANT R13, desc[UR4][R10.64] ;  /* 0x000000040a0d7981 */ /* 0x000ea8000c1e9900 */
[----:B------:R-:W2:Y:S04]  /*0a50*/  LDG.E R9, desc[UR4][R4.64] ;  /* 0x0000000404097981 */ /* 0x000ea8000c1e1900 */
[----:B------:R-:W3:Y:S01]  /*0a60*/  LDG.E R8, desc[UR4][R2.64] ;  /* 0x0000000402087981 */ /* 0x000ee2000c1e1900 */
[----:B------:R-:W-:-:S04]  /*0a70*/  IMAD.WIDE R16, R29, 0x4, R16 ;  /* 0x000000041d107825 */ /* 0x000fc800078e0210 */
[-C--:B--2---:R-:W-:Y:S01]  /*0a80*/  FMUL R14, R13, -R9.reuse ;  /* 0x800000090d0e7220 */ /* 0x084fe20000400000 */
[----:B----4-:R-:W-:-:S03]  /*0a90*/  FMUL R26, R12, R9 ;  /* 0x000000090c1a7220 */ /* 0x010fc60000400000 */
[-C--:B---3--:R-:W-:Y:S01]  /*0aa0*/  FFMA R14, R12, R8.reuse, R14 ;  /* 0x000000080c0e7223 */ /* 0x088fe2000000000e */
[----:B------:R-:W-:Y:S01]  /*0ab0*/  FFMA R26, R13, R8, R26 ;  /* 0x000000080d1a7223 */ /* 0x000fe2000000001a */
[----:B------:R-:W-:-:S03]  /*0ac0*/  IMAD.WIDE R8, R23, 0x4, R16 ;  /* 0x0000000417087825 */ /* 0x000fc600078e0210 */
[----:B------:R-:W-:Y:S04]  /*0ad0*/  STG.E desc[UR4][R2.64], R14 ;  /* 0x0000000e02007986 */ /* 0x000fe8000c101904 */
[----:B------:R-:W-:Y:S04]  /*0ae0*/  STG.E desc[UR4][R4.64], R26 ;  /* 0x0000001a04007986 */ /* 0x000fe8000c101904 */
[----:B0-----:R-:W2:Y:S04]  /*0af0*/  LDG.E R18, desc[UR4][R8.64] ;  /* 0x0000000408127981 */ /* 0x001ea8000c1e1900 */
[----:B------:R-:W3:Y:S01]  /*0b00*/  LDG.E R15, desc[UR4][R16.64] ;  /* 0x00000004100f7981 */ /* 0x000ee2000c1e1900 */
[----:B------:R-:W-:-:S13]  /*0b10*/  ISETP.GE.AND P0, PT, R25, R24, PT ;  /* 0x000000181900720c */ /* 0x000fda0003f06270 */
[----:B------:R-:W4:Y:S04]  /*0b20*/  @!P0 LDG.E.CONSTANT R10, desc[UR4][R10.64+0x4] ;  /* 0x000004040a0a8981 */ /* 0x000f28000c1e9900 */
[----:B------:R-:W5:Y:S01]  /*0b30*/  @!P0 LDG.E.CONSTANT R6, desc[UR4][R6.64+0x4] ;  /* 0x0000040406068981 */ /* 0x000f62000c1e9900 */
[-C--:B--2---:R-:W-:Y:S01]  /*0b40*/  FMUL R19, R13, -R18.reuse ;  /* 0x800000120d137220 */ /* 0x084fe20000400000 */
[----:B------:R-:W-:-:S03]  /*0b50*/  FMUL R18, R12, R18 ;  /* 0x000000120c127220 */ /* 0x000fc60000400000 */
[-C--:B---3--:R-:W-:Y:S01]  /*0b60*/  FFMA R19, R12, R15.reuse, R19 ;  /* 0x0000000f0c137223 */ /* 0x088fe20000000013 */
[----:B------:R-:W-:-:S04]  /*0b70*/  FFMA R13, R13, R15, R18 ;  /* 0x0000000f0d0d7223 */ /* 0x000fc80000000012 */
[----:B------:R-:W-:Y:S04]  /*0b80*/  STG.E desc[UR4][R16.64], R19 ;  /* 0x0000001310007986 */ /* 0x000fe8000c101904 */
[----:B------:R0:W-:Y:S04]  /*0b90*/  STG.E desc[UR4][R8.64], R13 ;  /* 0x0000000d08007986 */ /* 0x0001e8000c101904 */
[----:B-1----:R-:W4:Y:S04]  /*0ba0*/  @!P0 LDG.E R21, desc[UR4][R4.64+0x4] ;  /* 0x0000040404158981 */ /* 0x002f28000c1e1900 */
[----:B------:R-:W2:Y:S01]  /*0bb0*/  @!P0 LDG.E R15, desc[UR4][R2.64+0x4] ;  /* 0x00000404020f8981 */ /* 0x000ea2000c1e1900 */
[-C--:B----4-:R-:W-:Y:S01]  /*0bc0*/  @!P0 FMUL R37, R10, -R21.reuse ;  /* 0x800000150a258220 */ /* 0x090fe20000400000 */
[----:B-----5:R-:W-:-:S03]  /*0bd0*/  @!P0 FMUL R21, R6, R21 ;  /* 0x0000001506158220 */ /* 0x020fc60000400000 */
[-C--:B--2---:R-:W-:Y:S01]  /*0be0*/  @!P0 FFMA R37, R6, R15.reuse, R37 ;  /* 0x0000000f06258223 */ /* 0x084fe20000000025 */
[----:B------:R-:W-:-:S04]  /*0bf0*/  @!P0 FFMA R21, R10, R15, R21 ;  /* 0x0000000f0a158223 */ /* 0x000fc80000000015 */
[----:B------:R1:W-:Y:S04]  /*0c00*/  @!P0 STG.E desc[UR4][R2.64+0x4], R37 ;  /* 0x0000042502008986 */ /* 0x0003e8000c101904 */
[----:B------:R1:W-:Y:S04]  /*0c10*/  @!P0 STG.E desc[UR4][R4.64+0x4], R21 ;  /* 0x0000041504008986 */ /* 0x0003e8000c101904 */
[----:B------:R-:W0:Y:S04]  /*0c20*/  @!P0 LDG.E R15, desc[UR4][R8.64+0x4] ;  /* 0x00000404080f8981 */ /* 0x000e28000c1e1900 */
[----:B------:R-:W2:Y:S01]  /*0c30*/  @!P0 LDG.E R11, desc[UR4][R16.64+0x4] ;  /* 0x00000404100b8981 */ /* 0x000ea2000c1e1900 */
[----:B------:R-:W-:-:S02]  /*0c40*/  IADD3 R35, PT, PT, R22, R35, R22 ;  /* 0x0000002316237210 */ /* 0x000fc40007ffe016 */
[C---:B------:R-:W-:Y:S02]  /*0c50*/  LEA R25, R0.reuse, R25, 0x2 ;  /* 0x0000001900197211 */ /* 0x040fe400078e10ff */
[C---:B------:R-:W-:Y:S02]  /*0c60*/  LEA R31, R0.reuse, R31, 0x2 ;  /* 0x0000001f001f7211 */ /* 0x040fe400078e10ff */
[C---:B------:R-:W-:Y:S02]  /*0c70*/  LEA R27, R0.reuse, R27, 0x2 ;  /* 0x0000001b001b7211 */ /* 0x040fe400078e10ff */
[C---:B------:R-:W-:Y:S02]  /*0c80*/  LEA R29, R0.reuse, R29, 0x2 ;  /* 0x0000001d001d7211 */ /* 0x040fe400078e10ff */
[----:B------:R-:W-:Y:S01]  /*0c90*/  LEA R33, R0, R33, 0x2 ;  /* 0x0000002100217211 */ /* 0x000fe200078e10ff */
[-C--:B0-----:R-:W-:Y:S01]  /*0ca0*/  @!P0 FMUL R13, R10, -R15.reuse ;  /* 0x8000000f0a0d8220 */ /* 0x081fe20000400000 */
[----:B------:R-:W-:-:S03]  /*0cb0*/  @!P0 FMUL R15, R6, R15 ;  /* 0x0000000f060f8220 */ /* 0x000fc60000400000 */
[-C--:B--2---:R-:W-:Y:S01]  /*0cc0*/  @!P0 FFMA R13, R6, R11.reuse, R13 ;  /* 0x0000000b060d8223 */ /* 0x084fe2000000000d */
[----:B------:R-:W-:-:S04]  /*0cd0*/  @!P0 FFMA R15, R10, R11, R15 ;  /* 0x0000000b0a0f8223 */ /* 0x000fc8000000000f */
[----:B------:R1:W-:Y:S04]  /*0ce0*/  @!P0 STG.E desc[UR4][R16.64+0x4], R13 ;  /* 0x0000040d10008986 */ /* 0x0003e8000c101904 */
[----:B------:R1:W-:Y:S01]  /*0cf0*/  @!P0 STG.E desc[UR4][R8.64+0x4], R15 ;  /* 0x0000040f08008986 */ /* 0x0003e2000c101904 */
[----:B------:R-:W-:-:S13]  /*0d00*/  ISETP.GE.AND P0, PT, R35, R23, PT ;  /* 0x000000172300720c */ /* 0x000fda0003f06270 */
[----:B-1----:R-:W-:Y:S05]  /*0d10*/  @!P0 BRA `(.L_x_27) ;  /* 0xfffffff800788947 */ /* 0x002fea000383ffff */
[----:B------:R-:W-:Y:S05]  /*0d20*/  EXIT ;  /* 0x000000000000794d */ /* 0x000fea0003800000 */
.L_x_28:
        /* <DEDUP_REMOVED lines=13> */
.L_x_71:


//--------------------- .text._Z25rms_norm_kernel_optimizedPKfS0_Pfiif --------------------------
	.section	.text._Z25rms_norm_kernel_optimizedPKfS0_Pfiif,"ax",@progbits
	.align	128
        .global         _Z25rms_norm_kernel_optimizedPKfS0_Pfiif
        .type           _Z25rms_norm_kernel_optimizedPKfS0_Pfiif,@function
        .size           _Z25rms_norm_kernel_optimizedPKfS0_Pfiif,(.L_x_67 - _Z25rms_norm_kernel_optimizedPKfS0_Pfiif)
        .other          _Z25rms_norm_kernel_optimizedPKfS0_Pfiif,@"STO_CUDA_ENTRY STV_DEFAULT"
_Z25rms_norm_kernel_optimizedPKfS0_Pfiif:
.text._Z25rms_norm_kernel_optimizedPKfS0_Pfiif:
[----:B------:R-:W-:Y:S08]  /*0000*/  LDC R1, c[0x0][0x37c] ;  /* 0x0000df00ff017b82 */ /* 0x000ff00000000800 */
[----:B------:R-:W0:Y:S08]  /*0010*/  S2UR UR4, SR_CTAID.X ;  /* 0x00000000000479c3 */ /* 0x000e300000002500 */
[----:B------:R-:W0:Y:S02]  /*0020*/  LDC R0, c[0x0][0x398] ;  /* 0x0000e600ff007b82 */ /* 0x000e240000000800 */
[----:B0-----:R-:W-:-:S13]  /*0030*/  ISETP.LE.AND P0, PT, R0, UR4, PT ;  /* 0x0000000400007c0c */ /* 0x001fda000bf03270 */
[----:B------:R-:W-:Y:S05]  /*0040*/  @P0 EXIT ;  /* 0x000000000000094d */ /* 0x000fea0003800000 */
[----:B------:R-:W0:Y:S01]  /*0050*/  LDC R0, c[0x0][0x39c] ;  /* 0x0000e700ff007b82 */ /* 0x000e220000000800 */
[----:B------:R-:W1:Y:S01]  /*0060*/  S2R R20, SR_TID.X ;  /* 0x0000000000147919 */ /* 0x000e620000002100 */
[----:B------:R-:W2:Y:S01]  /*0070*/  LDCU.64 UR10, c[0x0][0x390] ;  /* 0x00007200ff0a77ac */ /* 0x000ea20008000a00 */
[----:B------:R-:W-:Y:S01]  /*0080*/  BSSY.RECONVERGENT B0, `(.L_x_29) ;  /* 0x000006c000007945 */ /* 0x000fe20003800200 */
[----:B------:R-:W-:Y:S01]  /*0090*/  HFMA2 R12, -RZ, RZ, 0, 0 ;  /* 0x00000000ff0c7431 */ /* 0x000fe200000001ff */
[----:B------:R-:W3:Y:S01]  /*00a0*/  LDCU.64 UR8, c[0x0][0x380] ;  /* 0x00007000ff0877ac */ /* 0x000ee20008000a00 */
[----:B------:R-:W4:Y:S01]  /*00b0*/  LDCU.64 UR6, c[0x0][0x358] ;  /* 0x00006b00ff0677ac */ /* 0x000f220008000a00 */
[----:B0-----:R-:W-:Y:S01]  /*00c0*/  SHF.R.S32.HI R3, RZ, 0x1f, R0 ;  /* 0x0000001fff037819 */ /* 0x001fe20000011400 */
[----:B------:R-:W-:-:S03]  /*00d0*/  IMAD R4, R0, UR4, RZ ;  /* 0x0000000400047c24 */ /* 0x000fc6000f8e02ff */
[----:B------:R-:W-:Y:S01]  /*00e0*/  LEA.HI R3, R3, R0, RZ, 0x2 ;  /* 0x0000000003037211 */ /* 0x000fe200078f10ff */
[----:B------:R-:W-:-:S03]  /*00f0*/  IMAD.WIDE R4, R4, 0x4, RZ ;  /* 0x0000000404047825 */ /* 0x000fc600078e02ff */
[----:B------:R-:W-:Y:S02]  /*0100*/  SHF.R.S32.HI R21, RZ, 0x2, R3 ;  /* 0x00000002ff157819 */ /* 0x000fe40000011403 */
[----:B--2---:R-:W-:Y:S02]  /*0110*/  IADD3 R26, P2, PT, R4, UR10, RZ ;  /* 0x0000000a041a7c10 */ /* 0x004fe4000ff5e0ff */
[----:B-1----:R-:W-:Y:S02]  /*0120*/  ISETP.GE.AND P0, PT, R20, R21, PT ;  /* 0x000000151400720c */ /* 0x002fe40003f06270 */
[----:B---3--:R-:W-:Y:S02]  /*0130*/  IADD3 R28, P1, PT, R4, UR8, RZ ;  /* 0x00000008041c7c10 */ /* 0x008fe4000ff3e0ff */
[C---:B------:R-:W-:Y:S02]  /*0140*/  IADD3.X R27, PT, PT, R5.reuse, UR11, RZ, P2, !PT ;  /* 0x0000000b051b7c10 */ /* 0x040fe400097fe4ff */
[----:B------:R-:W-:-:S07]  /*0150*/  IADD3.X R29, PT, PT, R5, UR9, RZ, P1, !PT ;  /* 0x00000009051d7c10 */ /* 0x000fce0008ffe4ff */
[----:B----4-:R-:W-:Y:S05]  /*0160*/  @P0 BRA `(.L_x_30) ;  /* 0x0000000400740947 */ /* 0x010fea0003800000 */
[----:B------:R-:W0:Y:S01]  /*0170*/  LDC R3, c[0x0][0x360] ;  /* 0x0000d800ff037b82 */ /* 0x000e220000000800 */
[----:B------:R-:W-:Y:S01]  /*0180*/  BSSY.RECONVERGENT B1, `(.L_x_31) ;  /* 0x0000034000017945 */ /* 0x000fe20003800200 */
[----:B------:R-:W-:Y:S01]  /*0190*/  MOV R12, RZ ;  /* 0x000000ff000c7202 */ /* 0x000fe20000000f00 */
[----:B0-----:R-:W0:Y:S01]  /*01a0*/  I2F.U32.RP R10, R3 ;  /* 0x00000003000a7306 */ /* 0x001e220000209000 */
[----:B------:R-:W-:Y:S02]  /*01b0*/  IADD3 R2, PT, PT, R20, R3, RZ ;  /* 0x0000000314027210 */ /* 0x000fe40007ffe0ff */
[----:B------:R-:W-:Y:S02]  /*01c0*/  ISETP.NE.U32.AND P2, PT, R3, RZ, PT ;  /* 0x000000ff0300720c */ /* 0x000fe40003f45070 */
[----:B------:R-:W-:Y:S02]  /*01d0*/  ISETP.GE.U32.AND P0, PT, R2, R21, PT ;  /* 0x000000150200720c */ /* 0x000fe40003f06070 */
[----:B------:R-:W-:Y:S01]  /*01e0*/  VIMNMX.U32 R9, PT, PT, R21, R2, !PT ;  /* 0x0000000215097248 */ /* 0x000fe20007fe0000 */
[----:B0-----:R-:W0:Y:S02]  /*01f0*/  MUFU.RCP R10, R10 ;  /* 0x0000000a000a7308 */ /* 0x001e240000001000 */
[----:B0-----:R-:W-:-:S06]  /*0200*/  IADD3 R6, PT, PT, R10, 0xffffffe, RZ ;  /* 0x0ffffffe0a067810 */ /* 0x001fcc0007ffe0ff */
[----:B------:R0:W1:Y:S02]  /*0210*/  F2I.FTZ.U32.TRUNC.NTZ R7, R6 ;  /* 0x0000000600077305 */ /* 0x000064000021f000 */
[----:B0-----:R-:W-:Y:S01]  /*0220*/  MOV R6, RZ ;  /* 0x000000ff00067202 */ /* 0x001fe20000000f00 */
[----:B-1----:R-:W-:-:S04]  /*0230*/  IMAD.MOV R8, RZ, RZ, -R7 ;  /* 0x000000ffff087224 */ /* 0x002fc800078e0a07 */
[----:B------:R-:W-:Y:S01]  /*0240*/  IMAD R11, R8, R3, RZ ;  /* 0x00000003080b7224 */ /* 0x000fe200078e02ff */
[----:B------:R-:W-:-:S03]  /*0250*/  SEL R8, RZ, 0x1, P0 ;  /* 0x00000001ff087807 */ /* 0x000fc60000000000 */
[----:B------:R-:W-:Y:S01]  /*0260*/  IMAD.HI.U32 R7, R7, R11, R6 ;  /* 0x0000000b07077227 */ /* 0x000fe200078e0006 */
[----:B------:R-:W-:-:S05]  /*0270*/  IADD3 R2, PT, PT, R9, -R2, -R8 ;  /* 0x8000000209027210 */ /* 0x000fca0007ffe808 */
[----:B------:R-:W-:-:S04]  /*0280*/  IMAD.HI.U32 R7, R7, R2, RZ ;  /* 0x0000000207077227 */ /* 0x000fc800078e00ff */
[----:B------:R-:W-:-:S04]  /*0290*/  IMAD.MOV R6, RZ, RZ, -R7 ;  /* 0x000000ffff067224 */ /* 0x000fc800078e0a07 */
[----:B------:R-:W-:-:S05]  /*02a0*/  IMAD R2, R3, R6, R2 ;  /* 0x0000000603027224 */ /* 0x000fca00078e0202 */
[----:B------:R-:W-:-:S13]  /*02b0*/  ISETP.GE.U32.AND P0, PT, R2, R3, PT ;  /* 0x000000030200720c */ /* 0x000fda0003f06070 */
[-C--:B------:R-:W-:Y:S02]  /*02c0*/  @P0 IADD3 R2, PT, PT, R2, -R3.reuse, RZ ;  /* 0x8000000302020210 */ /* 0x080fe40007ffe0ff */
[----:B------:R-:W-:Y:S02]  /*02d0*/  @P0 IADD3 R7, PT, PT, R7, 0x1, RZ ;  /* 0x0000000107070810 */ /* 0x000fe40007ffe0ff */
[----:B------:R-:W-:-:S13]  /*02e0*/  ISETP.GE.U32.AND P1, PT, R2, R3, PT ;  /* 0x000000030200720c */ /* 0x000fda0003f26070 */
[----:B------:R-:W-:Y:S01]  /*02f0*/  @P1 VIADD R7, R7, 0x1 ;  /* 0x0000000107071836 */ /* 0x000fe20000000000 */
[----:B------:R-:W-:-:S04]  /*0300*/  @!P2 LOP3.LUT R7, RZ, R3, RZ, 0x33, !PT ;  /* 0x00000003ff07a212 */ /* 0x000fc800078e33ff */
[----:B------:R-:W-:-:S04]  /*0310*/  IADD3 R7, PT, PT, R8, R7, RZ ;  /* 0x0000000708077210 */ /* 0x000fc80007ffe0ff */
[C---:B------:R-:W-:Y:S02]  /*0320*/  LOP3.LUT R2, R7.reuse, 0x3, RZ, 0xc0, !PT ;  /* 0x0000000307027812 */ /* 0x040fe400078ec0ff */
[----:B------:R-:W-:Y:S02]  /*0330*/  ISETP.GE.U32.AND P0, PT, R7, 0x3, PT ;  /* 0x000000030700780c */ /* 0x000fe40003f06070 */
[----:B------:R-:W-:Y:S01]  /*0340*/  ISETP.NE.AND P1, PT, R2, 0x3, PT ;  /* 0x000000030200780c */ /* 0x000fe20003f25270 */
[----:B------:R-:W-:-:S12]  /*0350*/  IMAD.MOV.U32 R2, RZ, RZ, R20 ;  /* 0x000000ffff027224 */ /* 0x000fd800078e0014 */
[----:B------:R-:W-:Y:S05]  /*0360*/  @!P1 BRA `(.L_x_32) ;  /* 0x0000000000549947 */ /* 0x000fea0003800000 */
[----:B------:R-:W-:Y:S01]  /*0370*/  IMAD.WIDE.U32 R4, R20, 0x10, R4 ;  /* 0x0000001014047825 */ /* 0x000fe200078e0004 */
[----:B------:R-:W-:Y:S02]  /*0380*/  IADD3 R2, PT, PT, R7, 0x1, RZ ;  /* 0x0000000107027810 */ /* 0x000fe40007ffe0ff */
[----:B------:R-:W-:Y:S02]  /*0390*/  MOV R12, RZ ;  /* 0x000000ff000c7202 */ /* 0x000fe40000000f00 */
[----:B------:R-:W-:Y:S02]  /*03a0*/  IADD3 R8, P1, PT, R4, UR8, RZ ;  /* 0x0000000804087c10 */ /* 0x000fe4000ff3e0ff */
[----:B------:R-:W-:Y:S01]  /*03b0*/  LOP3.LUT R4, R2, 0x3, RZ, 0xc0, !PT ;  /* 0x0000000302047812 */ /* 0x000fe200078ec0ff */
[----:B------:R-:W-:Y:S01]  /*03c0*/  IMAD.MOV.U32 R2, RZ, RZ, R20 ;  /* 0x000000ffff027224 */ /* 0x000fe200078e0014 */
[----:B------:R-:W-:Y:S02]  /*03d0*/  IADD3.X R5, PT, PT, R5, UR9, RZ, P1, !PT ;  /* 0x0000000905057c10 */ /* 0x000fe40008ffe4ff */
[----:B------:R-:W-:-:S07]  /*03e0*/  IADD3 R10, PT, PT, -R4, RZ, RZ ;  /* 0x000000ff040a7210 */ /* 0x000fce0007ffe1ff */
.L_x_33:
[----:B------:R-:W-:-:S05]  /*03f0*/  MOV R9, R5 ;  /* 0x0000000500097202 */ /* 0x000fca0000000f00 */
[----:B------:R-:W2:Y:S01]  /*0400*/  LDG.E.128.CONSTANT R4, desc[UR6][R8.64] ;  /* 0x0000000608047981 */ /* 0x000ea2000c1e9d00 */
[----:B------:R-:W-:Y:S01]  /*0410*/  VIADD R10, R10, 0x1 ;  /* 0x000000010a0a7836 */ /* 0x000fe20000000000 */
[----:B------:R-:W-:-:S04]  /*0420*/  IADD3 R2, PT, PT, R3, R2, RZ ;  /* 0x0000000203027210 */ /* 0x000fc80007ffe0ff */
[----:B------:R-:W-:Y:S01]  /*0430*/  ISETP.NE.AND P1, PT, R10, RZ, PT ;  /* 0x000000ff0a00720c */ /* 0x000fe20003f25270 */
[----:B--2---:R-:W-:-:S04]  /*0440*/  FMUL R5, R5, R5 ;  /* 0x0000000505057220 */ /* 0x004fc80000400000 */
[----:B------:R-:W-:-:S04]  /*0450*/  FFMA R5, R4, R4, R5 ;  /* 0x0000000404057223 */ /* 0x000fc80000000005 */
[----:B------:R-:W-:Y:S01]  /*0460*/  FFMA R6, R6, R6, R5 ;  /* 0x0000000606067223 */ /* 0x000fe20000000005 */
[----:B------:R-:W-:-:S04]  /*0470*/  IMAD.WIDE.U32 R4, R3, 0x10, R8 ;  /* 0x0000001003047825 */ /* 0x000fc800078e0008 */
[----:B------:R-:W-:Y:S01]  /*0480*/  FFMA R7, R7, R7, R6 ;  /* 0x0000000707077223 */ /* 0x000fe20000000006 */
[----:B------:R-:W-:-:S03]  /*0490*/  MOV R8, R4 ;  /* 0x0000000400087202 */ /* 0x000fc60000000f00 */
[----:B------:R-:W-:Y:S01]  /*04a0*/  FADD R12, R7, R12 ;  /* 0x0000000c070c7221 */ /* 0x000fe20000000000 */
[----:B------:R-:W-:Y:S06]  /*04b0*/  @P1 BRA `(.L_x_33) ;  /* 0xfffffffc00cc1947 */ /* 0x000fec000383ffff */
.L_x_32:
[----:B------:R-:W-:Y:S05]  /*04c0*/  BSYNC.RECONVERGENT B1 ;  /* 0x0000000000017941 */ /* 0x000fea0003800200 */
.L_x_31:
[----:B------:R-:W-:Y:S05]  /*04d0*/  @!P0 BRA `(.L_x_30) ;  /* 0x0000000000988947 */ /* 0x000fea0003800000 */
[C-C-:B------:R-:W-:Y:S01]  /*04e0*/  IMAD R16, R3.reuse, 0x2, R2.reuse ;  /* 0x0000000203107824 */ /* 0x140fe200078e0202 */
[----:B------:R-:W-:Y:S01]  /*04f0*/  IADD3 R18, PT, PT, R2, R3, RZ ;  /* 0x0000000302127210 */ /* 0x000fe20007ffe0ff */
[----:B------:R-:W-:-:S07]  /*0500*/  IMAD R17, R3, 0x3, R2 ;  /* 0x0000000303117824 */ /* 0x000fce00078e0202 */
.L_x_34:
[----:B------:R-:W-:-:S05]  /*0510*/  IMAD.WIDE.U32 R14, R2, 0x10, R28 ;  /* 0x00000010020e7825 */ /* 0x000fca00078e001c */
[----:B------:R-:W2:Y:S01]  /*0520*/  LDG.E.128.CONSTANT R8, desc[UR6][R14.64] ;  /* 0x000000060e087981 */ /* 0x000ea2000c1e9d00 */
[----:B------:R-:W-:-:S06]  /*0530*/  IMAD.WIDE.U32 R4, R18, 0x10, R28 ;  /* 0x0000001012047825 */ /* 0x000fcc00078e001c */
[----:B------:R-:W3:Y:S01]  /*0540*/  LDG.E.128.CONSTANT R4, desc[UR6][R4.64] ;  /* 0x0000000604047981 */ /* 0x000ee2000c1e9d00 */
[----:B--2---:R-:W-:-:S04]  /*0550*/  FMUL R9, R9, R9 ;  /* 0x0000000909097220 */ /* 0x004fc80000400000 */
[----:B------:R-:W-:-:S04]  /*0560*/  FFMA R9, R8, R8, R9 ;  /* 0x0000000808097223 */ /* 0x000fc80000000009 */
[----:B------:R-:W-:Y:S01]  /*0570*/  FFMA R10, R10, R10, R9 ;  /* 0x0000000a0a0a7223 */ /* 0x000fe20000000009 */
[----:B------:R-:W-:-:S04]  /*0580*/  IMAD.WIDE.U32 R8, R16, 0x10, R28 ;  /* 0x0000001010087825 */ /* 0x000fc800078e001c */
[----:B------:R-:W-:Y:S02]  /*0590*/  FFMA R19, R11, R11, R10 ;  /* 0x0000000b0b137223 */ /* 0x000fe4000000000a */
[----:B------:R-:W2:Y:S02]  /*05a0*/  LDG.E.128.CONSTANT R8, desc[UR6][R8.64] ;  /* 0x0000000608087981 */ /* 0x000ea4000c1e9d00 */
[----:B------:R-:W-:Y:S01]  /*05b0*/  FADD R19, R19, R12 ;  /* 0x0000000c13137221 */ /* 0x000fe20000000000 */
[----:B------:R-:W-:-:S06]  /*05c0*/  IMAD.WIDE.U32 R12, R17, 0x10, R28 ;  /* 0x00000010110c7825 */ /* 0x000fcc00078e001c */
[----:B------:R-:W4:Y:S01]  /*05d0*/  LDG.E.128.CONSTANT R12, desc[UR6][R12.64] ;  /* 0x000000060c0c7981 */ /* 0x000f22000c1e9d00 */
[----:B---3--:R-:W-:Y:S01]  /*05e0*/  FMUL R23, R5, R5 ;  /* 0x0000000505177220 */ /* 0x008fe20000400000 */
[----:B------:R-:W-:-:S03]  /*05f0*/  IADD3 R2, PT, PT, R3, R2, R3 ;  /* 0x0000000203027210 */ /* 0x000fc60007ffe003 */
[----:B------:R-:W-:Y:S01]  /*0600*/  FFMA R23, R4, R4, R23 ;  /* 0x0000000404177223 */ /* 0x000fe20000000017 */
[----:B------:R-:W-:-:S03]  /*0610*/  IADD3 R2, PT, PT, R3, R2, R3 ;  /* 0x0000000203027210 */ /* 0x000fc60007ffe003 */
[----:B------:R-:W-:Y:S01]  /*0620*/  FFMA R6, R6, R6, R23 ;  /* 0x0000000606067223 */ /* 0x000fe20000000017 */
[----:B------:R-:W-:-:S03]  /*0630*/  ISETP.GE.AND P0, PT, R2, R21, PT ;  /* 0x000000150200720c */ /* 0x000fc60003f06270 */
[----:B------:R-:W-:-:S04]  /*0640*/  FFMA R6, R7, R7, R6 ;  /* 0x0000000707067223 */ /* 0x000fc80000000006 */
[----:B------:R-:W-:Y:S01]  /*0650*/  FADD R6, R19, R6 ;  /* 0x0000000613067221 */ /* 0x000fe20000000000 */
[C---:B------:R-:W-:Y:S01]  /*0660*/  LEA R18, R3.reuse, R18, 0x2 ;  /* 0x0000001203127211 */ /* 0x040fe200078e10ff */
[C---:B------:R-:W-:Y:S01]  /*0670*/  IMAD R16, R3.reuse, 0x4, R16 ;  /* 0x0000000403107824 */ /* 0x040fe200078e0210 */
[----:B------:R-:W-:Y:S01]  /*0680*/  LEA R17, R3, R17, 0x2 ;  /* 0x0000001103117211 */ /* 0x000fe200078e10ff */
[----:B--2---:R-:W-:-:S04]  /*0690*/  FMUL R23, R9, R9 ;  /* 0x0000000909177220 */ /* 0x004fc80000400000 */
[----:B------:R-:W-:Y:S01]  /*06a0*/  FFMA R23, R8, R8, R23 ;  /* 0x0000000808177223 */ /* 0x000fe20000000017 */
[----:B----4-:R-:W-:-:S03]  /*06b0*/  FMUL R5, R13, R13 ;  /* 0x0000000d0d057220 */ /* 0x010fc60000400000 */
[----:B------:R-:W-:Y:S01]  /*06c0*/  FFMA R10, R10, R10, R23 ;  /* 0x0000000a0a0a7223 */ /* 0x000fe20000000017 */
[----:B------:R-:W-:-:S03]  /*06d0*/  FFMA R5, R12, R12, R5 ;  /* 0x0000000c0c057223 */ /* 0x000fc60000000005 */
[----:B------:R-:W-:Y:S01]  /*06e0*/  FFMA R11, R11, R11, R10 ;  /* 0x0000000b0b0b7223 */ /* 0x000fe2000000000a */
[----:B------:R-:W-:-:S03]  /*06f0*/  FFMA R14, R14, R14, R5 ;  /* 0x0000000e0e0e7223 */ /* 0x000fc60000000005 */
[----:B------:R-:W-:Y:S01]  /*0700*/  FADD R6, R6, R11 ;  /* 0x0000000b06067221 */ /* 0x000fe20000000000 */
[----:B------:R-:W-:-:S04]  /*0710*/  FFMA R15, R15, R15, R14 ;  /* 0x0000000f0f0f7223 */ /* 0x000fc8000000000e */
[----:B------:R-:W-:Y:S01]  /*0720*/  FADD R12, R6, R15 ;  /* 0x0000000f060c7221 */ /* 0x000fe20000000000 */
[----:B------:R-:W-:Y:S06]  /*0730*/  @!P0 BRA `(.L_x_34) ;  /* 0xfffffffc00748947 */ /* 0x000fec000383ffff */
.L_x_30:
[----:B------:R-:W-:Y:S05]  /*0740*/  BSYNC.RECONVERGENT B0 ;  /* 0x0000000000007941 */ /* 0x000fea0003800200 */
.L_x_29:
[----:B------:R-:W-:Y:S01]  /*0750*/  LEA R3, R21, R20, 0x2 ;  /* 0x0000001415037211 */ /* 0x000fe200078e10ff */
[----:B------:R-:W-:Y:S03]  /*0760*/  BSSY.RECONVERGENT B0, `(.L_x_35) ;  /* 0x000000b000007945 */ /* 0x000fe60003800200 */
[----:B------:R-:W-:-:S13]  /*0770*/  ISETP.GE.AND P0, PT, R3, R0, PT ;  /* 0x000000000300720c */ /* 0x000fda0003f06270 */
[----:B------:R-:W-:Y:S05]  /*0780*/  @P0 BRA `(.L_x_36) ;  /* 0x0000000000200947 */ /* 0x000fea0003800000 */
[----:B------:R-:W0:Y:S01]  /*0790*/  LDC R2, c[0x0][0x360] ;  /* 0x0000d800ff027b82 */ /* 0x000e220000000800 */
[----:B------:R-:W-:-:S07]  /*07a0*/  IMAD.MOV.U32 R7, RZ, RZ, R3 ;  /* 0x000000ffff077224 */ /* 0x000fce00078e0003 */
.L_x_37:
[----:B------:R-:W-:-:S06]  /*07b0*/  IMAD.WIDE R4, R7, 0x4, R28 ;  /* 0x0000000407047825 */ /* 0x000fcc00078e021c */
[----:B------:R-:W2:Y:S01]  /*07c0*/  LDG.E.CONSTANT R5, desc[UR6][R4.64] ;  /* 0x0000000604057981 */ /* 0x000ea2000c1e9900 */
[----:B0-----:R-:W-:-:S04]  /*07d0*/  IADD3 R7, PT, PT, R2, R7, RZ ;  /* 0x0000000702077210 */ /* 0x001fc80007ffe0ff */
[----:B------:R-:W-:Y:S01]  /*07e0*/  ISETP.GE.AND P0, PT, R7, R0, PT ;  /* 0x000000000700720c */ /* 0x000fe20003f06270 */
[----:B--2---:R-:W-:-:S12]  /*07f0*/  FFMA R12, R5, R5, R12 ;  /* 0x00000005050c7223 */ /* 0x004fd8000000000c */
[----:B------:R-:W-:Y:S05]  /*0800*/  @!P0 BRA `(.L_x_37) ;  /* 0xfffffffc00e88947 */ /* 0x000fea000383ffff */
.L_x_36:
[----:B------:R-:W-:Y:S05]  /*0810*/  BSYNC.RECONVERGENT B0 ;  /* 0x0000000000007941 */ /* 0x000fea0003800200 */
.L_x_35:
[----:B------:R-:W0:Y:S01]  /*0820*/  SHFL.BFLY PT, R5, R12, 0x10, 0x1f ;  /* 0x0e001f000c057f89 */ /* 0x000e2200000e0000 */
[----:B------:R-:W-:-:S13]  /*0830*/  LOP3.LUT P0, R8, R20, 0x1f, RZ, 0xc0, !PT ;  /* 0x0000001f14087812 */ /* 0x000fda000780c0ff */
[----:B------:R-:W1:Y:S01]  /*0840*/  @!P0 S2R R11, SR_CgaCtaId ;  /* 0x00000000000b8919 */ /* 0x000e620000008800 */
[----:B------:R-:W-:-:S04]  /*0850*/  @!P0 MOV R6, 0x400 ;  /* 0x0000040000068802 */ /* 0x000fc80000000f00 */
[----:B------:R-:W-:Y:S01]  /*0860*/  @!P0 IADD3 R6, PT, PT, R6, 0x4, RZ ;  /* 0x0000000406068810 */ /* 0x000fe20007ffe0ff */
[----:B0-----:R-:W-:-:S05]  /*0870*/  FADD R5, R5, R12 ;  /* 0x0000000c05057221 */ /* 0x001fca0000000000 */
[----:B------:R-:W0:Y:S02]  /*0880*/  SHFL.BFLY PT, R2, R5, 0x8, 0x1f ;  /* 0x0d001f0005027f89 */ /* 0x000e2400000e0000 */
[----:B0-----:R-:W-:Y:S01]  /*0890*/  FADD R2, R5, R2 ;  /* 0x0000000205027221 */ /* 0x001fe20000000000 */
[----:B-1----:R-:W-:-:S04]  /*08a0*/  @!P0 LEA R5, R11, R6, 0x18 ;  /* 0x000000060b058211 */ /* 0x002fc800078ec0ff */
[----:B------:R-:W0:Y:S01]  /*08b0*/  SHFL.BFLY PT, R7, R2, 0x4, 0x1f ;  /* 0x0c801f0002077f89 */ /* 0x000e2200000e0000 */
[----:B------:R-:W-:Y:S01]  /*08c0*/  @!P0 LEA.HI R5, R20, R5, RZ, 0x1d ;  /* 0x0000000514058211 */ /* 0x000fe200078fe8ff */
[----:B0-----:R-:W-:-:S05]  /*08d0*/  FADD R7, R2, R7 ;  /* 0x0000000702077221 */ /* 0x001fca0000000000 */
[----:B------:R-:W0:Y:S02]  /*08e0*/  SHFL.BFLY PT, R4, R7, 0x2, 0x1f ;  /* 0x0c401f0007047f89 */ /* 0x000e2400000e0000 */
[----:B0-----:R-:W-:-:S05]  /*08f0*/  FADD R4, R7, R4 ;  /* 0x0000000407047221 */ /* 0x001fca0000000000 */
[----:B------:R-:W0:Y:S02]  /*0900*/  SHFL.BFLY PT, R9, R4, 0x1, 0x1f ;  /* 0x0c201f0004097f89 */ /* 0x000e2400000e0000 */
[----:B0-----:R-:W-:-:S05]  /*0910*/  FADD R2, R4, R9 ;  /* 0x0000000904027221 */ /* 0x001fca0000000000 */
[----:B------:R0:W-:Y:S01]  /*0920*/  @!P0 STS [R5], R2 ;  /* 0x0000000205008388 */ /* 0x0001e20000000800 */
[----:B------:R-:W-:Y:S01]  /*0930*/  BAR.SYNC.DEFER_BLOCKING 0x0 ;  /* 0x0000000000007b1d */ /* 0x000fe20000010000 */
[----:B------:R-:W-:-:S13]  /*0940*/  ISETP.GT.U32.AND P0, PT, R20, 0x1f, PT ;  /* 0x0000001f1400780c */ /* 0x000fda0003f04070 */
[----:B0-----:R-:W-:Y:S05]  /*0950*/  @P0 BRA `(.L_x_38) ;  /* 0x0000000000bc0947 */ /* 0x001fea0003800000 */
[----:B------:R-:W0:Y:S02]  /*0960*/  LDCU UR4, c[0x0][0x360] ;  /* 0x00006c00ff0477ac */ /* 0x000e240008000800 */
[----:B0-----:R-:W-:-:S06]  /*0970*/  USHF.R.U32.HI UR4, URZ, 0x5, UR4 ;  /* 0x00000005ff047899 */ /* 0x001fcc0008011604 */
[----:B------:R-:W-:Y:S01]  /*0980*/  ISETP.GE.U32.AND P0, PT, R20, UR4, PT ;  /* 0x0000000414007c0c */ /* 0x000fe2000bf06070 */
[----:B------:R-:W-:-:S12]  /*0990*/  UMOV UR4, 0xffffffff ;  /* 0xffffffff00047882 */ /* 0x000fd80000000000 */
[----:B------:R-:W0:Y:S01]  /*09a0*/  @!P0 S2R R5, SR_CgaCtaId ;  /* 0x0000000000058919 */ /* 0x000e220000008800 */
[----:B------:R-:W-:-:S05]  /*09b0*/  @!P0 MOV R2, 0x400 ;  /* 0x0000040000028802 */ /* 0x000fca0000000f00 */
[----:B------:R-:W-:-:S05]  /*09c0*/  @!P0 VIADD R2, R2, 0x4 ;  /* 0x0000000402028836 */ /* 0x000fca0000000000 */
[----:B0-----:R-:W-:Y:S01]  /*09d0*/  @!P0 LEA R5, R5, R2, 0x18 ;  /* 0x0000000205058211 */ /* 0x001fe200078ec0ff */
[----:B------:R-:W-:-:S03]  /*09e0*/  HFMA2 R2, -RZ, RZ, 0, 0 ;  /* 0x00000000ff027431 */ /* 0x000fc600000001ff */
[----:B------:R-:W-:-:S05]  /*09f0*/  @!P0 LEA R4, R8, R5, 0x2 ;  /* 0x0000000508048211 */ /* 0x000fca00078e10ff */
[----:B------:R0:W1:Y:S01]  /*0a00*/  @!P0 LDS R2, [R4] ;  /* 0x0000000004028984 */ /* 0x0000620000000800 */
[----:B------:R-:W-:Y:S05]  /*0a10*/  BRA.DIV UR4, `(.L_x_39) ;  /* 0x0000000a04f07947 */ /* 0x000fea000b800000 */
[----:B-1----:R-:W1:Y:S02]  /*0a20*/  SHFL.BFLY PT, R5, R2, 0x10, 0x1f ;  /* 0x0e001f0002057f89 */ /* 0x002e6400000e0000 */
[----:B-1----:R-:W-:-:S05]  /*0a30*/  FADD R5, R5, R2 ;  /* 0x0000000205057221 */ /* 0x002fca0000000000 */
[----:B0-----:R-:W0:Y:S02]  /*0a40*/  SHFL.BFLY PT, R4, R5, 0x8, 0x1f ;  /* 0x0d001f0005047f89 */ /* 0x001e2400000e0000 */
[----:B0-----:R-:W-:-:S05]  /*0a50*/  FADD R4, R5, R4 ;  /* 0x0000000405047221 */ /* 0x001fca0000000000 */
[----:B------:R-:W0:Y:S02]  /*0a60*/  SHFL.BFLY PT, R7, R4, 0x4, 0x1f ;  /* 0x0c801f0004077f89 */ /* 0x000e2400000e0000 */
[----:B0-----:R-:W-:-:S05]  /*0a70*/  FADD R7, R4, R7 ;  /* 0x0000000704077221 */ /* 0x001fca0000000000 */
[----:B------:R-:W0:Y:S02]  /*0a80*/  SHFL.BFLY PT, R6, R7, 0x2, 0x1f ;  /* 0x0c401f0007067f89 */ /* 0x000e2400000e0000 */
[----:B0-----:R-:W-:-:S05]  /*0a90*/  FADD R6, R7, R6 ;  /* 0x0000000607067221 */ /* 0x001fca0000000000 */
[----:B------:R0:W1:Y:S02]  /*0aa0*/  SHFL.BFLY PT, R9, R6, 0x1, 0x1f ;  /* 0x0c201f0006097f89 */ /* 0x00006400000e0000 */
.L_x_54:
[----:B------:R-:W-:Y:S01]  /*0ab0*/  ISETP.NE.AND P0, PT, R20, RZ, PT ;  /* 0x000000ff1400720c */ /* 0x000fe20003f05270 */
[----:B-1----:R-:W-:-:S12]  /*0ac0*/  FADD R2, R6, R9 ;  /* 0x0000000906027221 */ /* 0x002fd80000000000 */
[----:B------:R-:W-:Y:S05]  /*0ad0*/  @P0 BRA `(.L_x_38) ;  /* 0x00000000005c0947 */ /* 0x000fea0003800000 */
[----:B------:R-:W-:Y:S01]  /*0ae0*/  I2FP.F32.S32 R5, R0 ;  /* 0x0000000000057245 */ /* 0x000fe20000201400 */
[----:B------:R-:W-:Y:S03]  /*0af0*/  BSSY.RECONVERGENT B0, `(.L_x_40) ;  /* 0x000000b000007945 */ /* 0x000fe60003800200 */
[----:B------:R-:W1:Y:S08]  /*0b00*/  MUFU.RCP R0, R5 ;  /* 0x0000000500007308 */ /* 0x000e700000001000 */
[----:B------:R-:W2:Y:S01]  /*0b10*/  FCHK P0, R2, R5 ;  /* 0x0000000502007302 */ /* 0x000ea20000000000 */
[----:B-1----:R-:W-:-:S04]  /*0b20*/  FFMA R7, -R5, R0, 1 ;  /* 0x3f80000005077423 */ /* 0x002fc80000000100 */
[----:B------:R-:W-:-:S04]  /*0b30*/  FFMA R7, R0, R7, R0 ;  /* 0x0000000700077223 */ /* 0x000fc80000000000 */
[----:B------:R-:W-:-:S04]  /*0b40*/  FFMA R0, R2, R7, RZ ;  /* 0x0000000702007223 */ /* 0x000fc800000000ff */
[----:B------:R-:W-:-:S04]  /*0b50*/  FFMA R4, -R5, R0, R2 ;  /* 0x0000000005047223 */ /* 0x000fc80000000102 */
[----:B------:R-:W-:Y:S01]  /*0b60*/  FFMA R0, R7, R4, R0 ;  /* 0x0000000407007223 */ /* 0x000fe20000000000 */
[----:B--2---:R-:W-:Y:S06]  /*0b70*/  @!P0 BRA `(.L_x_41) ;  /* 0x0000000000088947 */ /* 0x004fec0003800000 */
[----:B------:R-:W-:-:S07]  /*0b80*/  MOV R4, 0xba0 ;  /* 0x00000ba000047802 */ /* 0x000fce0000000f00 */
[----:B0-----:R-:W-:Y:S05]  /*0b90*/  CALL.REL.NOINC `($__internal_0_$__cuda_sm3x_div_rn_noftz_f32_slowpath) ;  /* 0x0000000c001c7944 */ /* 0x001fea0003c00000 */
.L_x_41:
[----:B------:R-:W-:Y:S05]  /*0ba0*/  BSYNC.RECONVERGENT B0 ;  /* 0x0000000000007941 */ /* 0x000fea0003800200 */
.L_x_40:
[----:B------:R-:W1:Y:S01]  /*0bb0*/  LDCU UR4, c[0x0][0x3a0] ;  /* 0x00007400ff0477ac */ /* 0x000e620008000800 */
[----:B------:R-:W2:Y:S01]  /*0bc0*/  S2UR UR5, SR_CgaCtaId ;  /* 0x00000000000579c3 */ /* 0x000ea20000008800 */
[----:B-1----:R-:W-:Y:S01]  /*0bd0*/  FADD R0, R0, UR4 ;  /* 0x0000000400007e21 */ /* 0x002fe20008000000 */
[----:B------:R-:W-:-:S04]  /*0be0*/  UMOV UR4, 0x400 ;  /* 0x0000040000047882 */ /* 0x000fc80000000000 */
[----:B------:R-:W-:Y:S01]  /*0bf0*/  FSETP.GEU.AND P0, PT, |R0|, 1.175494350822287508e-38, PT ;  /* 0x008000000000780b */ /* 0x000fe20003f0e200 */
[----:B--2---:R-:W-:-:S12]  /*0c00*/  ULEA UR4, UR5, UR4, 0x18 ;  /* 0x0000000405047291 */ /* 0x004fd8000f8ec0ff */
[----:B------:R-:W-:-:S04]  /*0c10*/  @!P0 FMUL R0, R0, 16777216 ;  /* 0x4b80000000008820 */ /* 0x000fc80000400000 */
[----:B------:R-:W1:Y:S02]  /*0c20*/  MUFU.RSQ R2, R0 ;  /* 0x0000000000027308 */ /* 0x000e640000001400 */
[----:B-1----:R-:W-:-:S05]  /*0c30*/  @!P0 FMUL R2, R2, 4096 ;  /* 0x4580000002028820 */ /* 0x002fca0000400000 */
[----:B------:R1:W-:Y:S02]  /*0c40*/  STS [UR4], R2 ;  /* 0x00000002ff007988 */ /* 0x0003e40008000804 */
.L_x_38:
[----:B------:R-:W-:Y:S05]  /*0c50*/  WARPSYNC.ALL ;  /* 0x0000000000007948 */ /* 0x000fea0003800000 */
[----:B------:R-:W-:Y:S01]  /*0c60*/  ISETP.GE.AND P0, PT, R20, R21, PT ;  /* 0x000000151400720c */ /* 0x000fe20003f06270 */
[----:B------:R-:W2:Y:S08]  /*0c70*/  S2UR UR5, SR_CgaCtaId ;  /* 0x00000000000579c3 */ /* 0x000eb00000008800 */
[----:B------:R-:W-:Y:S06]  /*0c80*/  BAR.SYNC.DEFER_BLOCKING 0x0 ;  /* 0x0000000000007b1d */ /* 0x000fec0000010000 */
[----:B------:R-:W-:Y:S01]  /*0c90*/  UMOV UR4, 0x400 ;  /* 0x0000040000047882 */ /* 0x000fe20000000000 */
[----:B------:R-:W-:Y:S01]  /*0ca0*/  BSSY.RECONVERGENT B0, `(.L_x_42) ;  /* 0x0000082000007945 */ /* 0x000fe20003800200 */
[----:B--2---:R-:W-:-:S09]  /*0cb0*/  ULEA UR4, UR5, UR4, 0x18 ;  /* 0x0000000405047291 */ /* 0x004fd2000f8ec0ff */
[----:B------:R-:W2:Y:S02]  /*0cc0*/  LDS R0, [UR4] ;  /* 0x00000004ff007984 */ /* 0x000ea40008000800 */
[----:B------:R-:W3:Y:S01]  /*0cd0*/  LDCU.64 UR4, c[0x0][0x388] ;  /* 0x00007100ff0477ac */ /* 0x000ee20008000a00 */
[----:B------:R-:W-:Y:S05]  /*0ce0*/  @P0 BRA `(.L_x_43) ;  /* 0x0000000400f40947 */ /* 0x000fea0003800000 */
[----:B-1----:R-:W1:Y:S01]  /*0cf0*/  LDC R2, c[0x0][0x360] ;  /* 0x0000d800ff027b82 */ /* 0x002e620000000800 */
[----:B------:R-:W-:Y:S01]  /*0d00*/  BSSY.RECONVERGENT B1, `(.L_x_44) ;  /* 0x0000037000017945 */ /* 0x000fe20003800200 */
[----:B-1----:R-:W1:Y:S01]  /*0d10*/  I2F.U32.RP R9, R2 ;  /* 0x0000000200097306 */ /* 0x002e620000209000 */
[----:B0-----:R-:W-:Y:S02]  /*0d20*/  IADD3 R6, PT, PT, R20, R2, RZ ;  /* 0x0000000214067210 */ /* 0x001fe40007ffe0ff */
[----:B------:R-:W-:Y:S02]  /*0d30*/  ISETP.NE.U32.AND P2, PT, R2, RZ, PT ;  /* 0x000000ff0200720c */ /* 0x000fe40003f45070 */
[----:B------:R-:W-:Y:S02]  /*0d40*/  ISETP.GE.U32.AND P0, PT, R6, R21, PT ;  /* 0x000000150600720c */ /* 0x000fe40003f06070 */
[----:B------:R-:W-:Y:S02]  /*0d50*/  VIMNMX.U32 R7, PT, PT, R21, R6, !PT ;  /* 0x0000000615077248 */ /* 0x000fe40007fe0000 */
[----:B------:R-:W-:-:S04]  /*0d60*/  SEL R8, RZ, 0x1, P0 ;  /* 0x00000001ff087807 */ /* 0x000fc80000000000 */
[----:B------:R-:W-:Y:S01]  /*0d70*/  IADD3 R7, PT, PT, R7, -R6, -R8 ;  /* 0x8000000607077210 */ /* 0x000fe20007ffe808 */
[----:B-1----:R-:W0:Y:S02]  /*0d80*/  MUFU.RCP R9, R9 ;  /* 0x0000000900097308 */ /* 0x002e240000001000 */
[----:B0-----:R-:W-:-:S06]  /*0d90*/  VIADD R4, R9, 0xffffffe ;  /* 0x0ffffffe09047836 */ /* 0x001fcc0000000000 */
[----:B------:R0:W1:Y:S02]  /*0da0*/  F2I.FTZ.U32.TRUNC.NTZ R5, R4 ;  /* 0x0000000400057305 */ /* 0x000064000021f000 */
[----:B0-----:R-:W-:Y:S01]  /*0db0*/  IMAD.MOV.U32 R4, RZ, RZ, RZ ;  /* 0x000000ffff047224 */ /* 0x001fe200078e00ff */
[----:B-1----:R-:W-:-:S05]  /*0dc0*/  IADD3 R11, PT, PT, RZ, -R5, RZ ;  /* 0x80000005ff0b7210 */ /* 0x002fca0007ffe0ff */
[----:B------:R-:W-:-:S04]  /*0dd0*/  IMAD R11, R11, R2, RZ ;  /* 0x000000020b0b7224 */ /* 0x000fc800078e02ff */
[----:B------:R-:W-:-:S06]  /*0de0*/  IMAD.HI.U32 R10, R5, R11, R4 ;  /* 0x0000000b050a7227 */ /* 0x000fcc00078e0004 */
[----:B------:R-:W-:-:S05]  /*0df0*/  IMAD.HI.U32 R5, R10, R7, RZ ;  /* 0x000000070a057227 */ /* 0x000fca00078e00ff */
[----:B------:R-:W-:-:S05]  /*0e00*/  IADD3 R4, PT, PT, -R5, RZ, RZ ;  /* 0x000000ff05047210 */ /* 0x000fca0007ffe1ff */
[----:B------:R-:W-:-:S05]  /*0e10*/  IMAD R7, R2, R4, R7 ;  /* 0x0000000402077224 */ /* 0x000fca00078e0207 */
[----:B------:R-:W-:-:S13]  /*0e20*/  ISETP.GE.U32.AND P0, PT, R7, R2, PT ;  /* 0x000000020700720c */ /* 0x000fda0003f06070 */
[----:B------:R-:W-:Y:S01]  /*0e30*/  @P0 IADD3 R7, PT, PT, R7, -R2, RZ ;  /* 0x8000000207070210 */ /* 0x000fe20007ffe0ff */
[----:B------:R-:W-:-:S03]  /*0e40*/  @P0 VIADD R5, R5, 0x1 ;  /* 0x0000000105050836 */ /* 0x000fc60000000000 */
[----:B------:R-:W-:-:S13]  /*0e50*/  ISETP.GE.U32.AND P1, PT, R7, R2, PT ;  /* 0x000000020700720c */ /* 0x000fda0003f26070 */
[----:B------:R-:W-:Y:S02]  /*0e60*/  @P1 IADD3 R5, PT, PT, R5, 0x1, RZ ;  /* 0x0000000105051810 */ /* 0x000fe40007ffe0ff */
[----:B------:R-:W-:-:S04]  /*0e70*/  @!P2 LOP3.LUT R5, RZ, R2, RZ, 0x33, !PT ;  /* 0x00000002ff05a212 */ /* 0x000fc800078e33ff */
[----:B------:R-:W-:-:S04]  /*0e80*/  IADD3 R4, PT, PT, R8, R5, RZ ;  /* 0x0000000508047210 */ /* 0x000fc80007ffe0ff */
[C---:B------:R-:W-:Y:S02]  /*0e90*/  LOP3.LUT R5, R4.reuse, 0x3, RZ, 0xc0, !PT ;  /* 0x0000000304057812 */ /* 0x040fe400078ec0ff */
[----:B------:R-:W-:Y:S02]  /*0ea0*/  ISETP.GE.U32.AND P0, PT, R4, 0x3, PT ;  /* 0x000000030400780c */ /* 0x000fe40003f06070 */
[----:B------:R-:W-:-:S13]  /*0eb0*/  ISETP.NE.AND P1, PT, R5, 0x3, PT ;  /* 0x000000030500780c */ /* 0x000fda0003f25270 */
[----:B------:R-:W-:Y:S05]  /*0ec0*/  @!P1 BRA `(.L_x_45) ;  /* 0x0000000000689947 */ /* 0x000fea0003800000 */
[----:B------:R-:W-:Y:S02]  /*0ed0*/  VIADD R4, R4, 0x1 ;  /* 0x0000000104047836 */ /* 0x000fe40000000000 */
[----:B------:R-:W-:-:S03]  /*0ee0*/  IMAD.WIDE.U32 R12, R20, 0x10, RZ ;  /* 0x00000010140c7825 */ /* 0x000fc600078e00ff */
[----:B------:R-:W-:-:S04]  /*0ef0*/  LOP3.LUT R5, R4, 0x3, RZ, 0xc0, !PT ;  /* 0x0000000304057812 */ /* 0x000fc800078ec0ff */
[C---:B------:R-:W-:Y:S01]  /*0f00*/  IADD3 R14, PT, PT, -R5.reuse, RZ, RZ ;  /* 0x000000ff050e7210 */ /* 0x040fe20007ffe1ff */
[----:B------:R-:W-:-:S07]  /*0f10*/  IMAD R20, R5, R2, R20 ;  /* 0x0000000205147224 */ /* 0x000fce00078e0214 */
.L_x_46:
[C---:B------:R-:W-:Y:S02]  /*0f20*/  IADD3 R6, P1, PT, R12.reuse, R28, RZ ;  /* 0x0000001c0c067210 */ /* 0x040fe40007f3e0ff */
[----:B---3--:R-:W-:Y:S02]  /*0f30*/  IADD3 R16, P2, PT, R12, UR4, RZ ;  /* 0x000000040c107c10 */ /* 0x008fe4000ff5e0ff */
[C---:B------:R-:W-:Y:S02]  /*0f40*/  IADD3.X R7, PT, PT, R13.reuse, R29, RZ, P1, !PT ;  /* 0x0000001d0d077210 */ /* 0x040fe40000ffe4ff */
[----:B------:R-:W-:-:S04]  /*0f50*/  IADD3.X R17, PT, PT, R13, UR5, RZ, P2, !PT ;  /* 0x000000050d117c10 */ /* 0x000fc800097fe4ff */
[----:B0-----:R-:W2:Y:S04]  /*0f60*/  LDG.E.128.CONSTANT R4, desc[UR6][R6.64] ;  /* 0x0000000606047981 */ /* 0x001ea8000c1e9d00 */
[----:B------:R-:W3:Y:S01]  /*0f70*/  LDG.E.128.CONSTANT R8, desc[UR6][R16.64] ;  /* 0x0000000610087981 */ /* 0x000ee2000c1e9d00 */
[----:B------:R-:W-:Y:S01]  /*0f80*/  IADD3 R14, PT, PT, R14, 0x1, RZ ;  /* 0x000000010e0e7810 */ /* 0x000fe20007ffe0ff */
[C---:B--2---:R-:W-:Y:S01]  /*0f90*/  FMUL R15, R0.reuse, R4 ;  /* 0x00000004000f7220 */ /* 0x044fe20000400000 */
[C---:B------:R-:W-:Y:S01]  /*0fa0*/  FMUL R18, R0.reuse, R5 ;  /* 0x0000000500127220 */ /* 0x040fe20000400000 */
[----:B------:R-:W-:Y:S01]  /*0fb0*/  FMUL R5, R0, R6 ;  /* 0x0000000600057220 */ /* 0x000fe20000400000 */
[----:B------:R-:W-:Y:S01]  /*0fc0*/  IADD3 R4, P1, PT, R12, R26, RZ ;  /* 0x0000001a0c047210 */ /* 0x000fe20007f3e0ff */
[----:B------:R-:W-:Y:S01]  /*0fd0*/  FMUL R22, R0, R7 ;  /* 0x0000000700167220 */ /* 0x000fe20000400000 */
[----:B---3--:R-:W-:Y:S01]  /*0fe0*/  FMUL R8, R8, R15 ;  /* 0x0000000f08087220 */ /* 0x008fe20000400000 */
[----:B------:R-:W-:Y:S01]  /*0ff0*/  FMUL R10, R10, R5 ;  /* 0x000000050a0a7220 */ /* 0x000fe20000400000 */
[----:B------:R-:W-:Y:S01]  /*1000*/  FMUL R9, R9, R18 ;  /* 0x0000001209097220 */ /* 0x000fe20000400000 */
[----:B------:R-:W-:-:S02]  /*1010*/  IMAD.X R5, R13, 0x1, R27, P1 ;  /* 0x000000010d057824 */ /* 0x000fc400008e061b */
[----:B------:R-:W-:Y:S01]  /*1020*/  FMUL R11, R11, R22 ;  /* 0x000000160b0b7220 */ /* 0x000fe20000400000 */
[----:B------:R-:W-:Y:S01]  /*1030*/  ISETP.NE.AND P1, PT, R14, RZ, PT ;  /* 0x000000ff0e00720c */ /* 0x000fe20003f25270 */
[----:B------:R-:W-:-:S03]  /*1040*/  IMAD.WIDE.U32 R12, R2, 0x10, R12 ;  /* 0x00000010020c7825 */ /* 0x000fc600078e000c */
[----:B------:R0:W-:Y:S09]  /*1050*/  STG.E.128 desc[UR6][R4.64], R8 ;  /* 0x0000000804007986 */ /* 0x0001f2000c101d06 */
[----:B------:R-:W-:Y:S05]  /*1060*/  @P1 BRA `(.L_x_46) ;  /* 0xfffffffc00ac1947 */ /* 0x000fea000383ffff */
.L_x_45:
[----:B---3--:R-:W-:Y:S05]  /*1070*/  BSYNC.RECONVERGENT B1 ;  /* 0x0000000000017941 */ /* 0x008fea0003800200 */
.L_x_44:
[----:B------:R-:W-:Y:S05]  /*1080*/  @!P0 BRA `(.L_x_43) ;  /* 0x00000004000c8947 */ /* 0x000fea0003800000 */
[----:B------:R-:W1:Y:S01]  /*1090*/  LDC.64 R30, c[0x0][0x388] ;  /* 0x0000e200ff1e7b82 */ /* 0x000e620000000a00 */
[C---:B------:R-:W-:Y:S01]  /*10a0*/  LEA R24, R2.reuse, R20, 0x1 ;  /* 0x0000001402187211 */ /* 0x040fe200078e08ff */
[----:B------:R-:W-:Y:S02]  /*10b0*/  IMAD R23, R2, 0x3, R20 ;  /* 0x0000000302177824 */ /* 0x000fe400078e0214 */
[----:B------:R-:W-:-:S07]  /*10c0*/  IMAD.IADD R22, R20, 0x1, R2 ;  /* 0x0000000114167824 */ /* 0x000fce00078e0202 */
.L_x_47:
[----:B------:R-:W-:-:S04]  /*10d0*/  IMAD.WIDE.U32 R12, R20, 0x10, R28 ;  /* 0x00000010140c7825 */ /* 0x000fc800078e001c */
[----:B-1----:R-:W-:Y:S02]  /*10e0*/  IMAD.WIDE.U32 R32, R20, 0x10, R30 ;  /* 0x0000001014207825 */ /* 0x002fe400078e001e */
[----:B------:R-:W2:Y:S04]  /*10f0*/  LDG.E.128.CONSTANT R12, desc[UR6][R12.64] ;  /* 0x000000060c0c7981 */ /* 0x000ea8000c1e9d00 */
[----:B------:R-:W3:Y:S01]  /*1100*/  LDG.E.128.CONSTANT R16, desc[UR6][R32.64] ;  /* 0x0000000620107981 */ /* 0x000ee2000c1e9d00 */
[----:B0-----:R-:W-:-:S04]  /*1110*/  IMAD.WIDE.U32 R4, R22, 0x10, R28 ;  /* 0x0000001016047825 */ /* 0x001fc800078e001c */
[----:B------:R-:W-:-:S06]  /*1120*/  IMAD.WIDE.U32 R8, R22, 0x10, R30 ;  /* 0x0000001016087825 */ /* 0x000fcc00078e001e */
[----:B------:R-:W4:Y:S01]  /*1130*/  LDG.E.128.CONSTANT R8, desc[UR6][R8.64] ;  /* 0x0000000608087981 */ /* 0x000f22000c1e9d00 */
[----:B--2---:R-:W-:-:S04]  /*1140*/  FMUL R7, R0, R12 ;  /* 0x0000000c00077220 */ /* 0x004fc80000400000 */
[----:B---3--:R-:W-:Y:S02]  /*1150*/  FMUL R16, R16, R7 ;  /* 0x0000000710107220 */ /* 0x008fe40000400000 */
[----:B------:R-:W2:Y:S01]  /*1160*/  LDG.E.128.CONSTANT R4, desc[UR6][R4.64] ;  /* 0x0000000604047981 */ /* 0x000ea2000c1e9d00 */
[C---:B------:R-:W-:Y:S01]  /*1170*/  FMUL R12, R0.reuse, R15 ;  /* 0x0000000f000c7220 */ /* 0x040fe20000400000 */
[C---:B------:R-:W-:Y:S01]  /*1180*/  FMUL R34, R0.reuse, R13 ;  /* 0x0000000d00227220 */ /* 0x040fe20000400000 */
[----:B------:R-:W-:Y:S02]  /*1190*/  FMUL R25, R0, R14 ;  /* 0x0000000e00197220 */ /* 0x000fe40000400000 */
[----:B------:R-:W-:Y:S01]  /*11a0*/  FMUL R19, R19, R12 ;  /* 0x0000000c13137220 */ /* 0x000fe20000400000 */
[----:B------:R-:W-:Y:S01]  /*11b0*/  FMUL R17, R17, R34 ;  /* 0x0000002211117220 */ /* 0x000fe20000400000 */
[----:B------:R-:W-:Y:S01]  /*11c0*/  FMUL R18, R18, R25 ;  /* 0x0000001912127220 */ /* 0x000fe20000400000 */
[----:B------:R-:W-:-:S05]  /*11d0*/  IMAD.WIDE.U32 R12, R20, 0x10, R26 ;  /* 0x00000010140c7825 */ /* 0x000fca00078e001a */
[----:B------:R0:W-:Y:S02]  /*11e0*/  STG.E.128 desc[UR6][R12.64], R16 ;  /* 0x000000100c007986 */ /* 0x0001e4000c101d06 */
[----:B0-----:R-:W-:-:S04]  /*11f0*/  IMAD.WIDE.U32 R16, R24, 0x10, R28 ;  /* 0x0000001018107825 */ /* 0x001fc800078e001c */
[----:B------:R-:W-:Y:S02]  /*1200*/  IMAD.WIDE.U32 R12, R24, 0x10, R30 ;  /* 0x00000010180c7825 */ /* 0x000fe400078e001e */
[----:B------:R-:W3:Y:S02]  /*1210*/  LDG.E.128.CONSTANT R16, desc[UR6][R16.64] ;  /* 0x0000000610107981 */ /* 0x000ee4000c1e9d00 */
[----:B--2---:R-:W-:-:S04]  /*1220*/  FMUL R15, R0, R4 ;  /* 0x00000004000f7220 */ /* 0x004fc80000400000 */
[----:B----4-:R-:W-:Y:S02]  /*1230*/  FMUL R8, R8, R15 ;  /* 0x0000000f08087220 */ /* 0x010fe40000400000 */
[----:B------:R-:W2:Y:S01]  /*1240*/  LDG.E.128.CONSTANT R12, desc[UR6][R12.64] ;  /* 0x000000060c0c7981 */ /* 0x000ea2000c1e9d00 */
[C---:B------:R-:W-:Y:S01]  /*1250*/  FMUL R4, R0.reuse, R5 ;  /* 0x0000000500047220 */ /* 0x040fe20000400000 */
[----:B------:R-:W-:-:S03]  /*1260*/  FMUL R5, R0, R6 ;  /* 0x0000000600057220 */ /* 0x000fc60000400000 */
[----:B------:R-:W-:Y:S01]  /*1270*/  FMUL R9, R9, R4 ;  /* 0x0000000409097220 */ /* 0x000fe20000400000 */
[----:B------:R-:W-:Y:S01]  /*1280*/  FMUL R4, R0, R7 ;  /* 0x0000000700047220 */ /* 0x000fe20000400000 */
[----:B------:R-:W-:-:S03]  /*1290*/  FMUL R10, R10, R5 ;  /* 0x000000050a0a7220 */ /* 0x000fc60000400000 */
[----:B------:R-:W-:Y:S01]  /*12a0*/  FMUL R11, R11, R4 ;  /* 0x000000040b0b7220 */ /* 0x000fe20000400000 */
[----:B------:R-:W-:-:S05]  /*12b0*/  IMAD.WIDE.U32 R4, R22, 0x10, R26 ;  /* 0x0000001016047825 */ /* 0x000fca00078e001a */
[----:B------:R0:W-:Y:S01]  /*12c0*/  STG.E.128 desc[UR6][R4.64], R8 ;  /* 0x0000000804007986 */ /* 0x0001e2000c101d06 */
[----:B---3--:R-:W-:Y:S01]  /*12d0*/  FMUL R7, R0, R16 ;  /* 0x0000001000077220 */ /* 0x008fe20000400000 */
[----:B0-----:R-:W-:-:S04]  /*12e0*/  IMAD.WIDE.U32 R4, R23, 0x10, R28 ;  /* 0x0000001017047825 */ /* 0x001fc800078e001c */
[----:B------:R-:W-:-:S06]  /*12f0*/  IMAD.WIDE.U32 R8, R23, 0x10, R30 ;  /* 0x0000001017087825 */ /* 0x000fcc00078e001e */
[----:B------:R-:W3:Y:S01]  /*1300*/  LDG.E.128.CONSTANT R8, desc[UR6][R8.64] ;  /* 0x0000000608087981 */ /* 0x000ee2000c1e9d00 */
[----:B--2---:R-:W-:-:S03]  /*1310*/  FMUL R12, R12, R7 ;  /* 0x000000070c0c7220 */ /* 0x004fc60000400000 */
        /* <DEDUP_REMOVED lines=9> */
[C---:B------:R-:W-:Y:S01]  /*13b0*/  LEA R24, R2.reuse, R24, 0x2 ;  /* 0x0000001802187211 */ /* 0x040fe200078e10ff */
[----:B------:R-:W-:Y:S02]  /*13c0*/  IMAD R22, R2, 0x4, R22 ;  /* 0x0000000402167824 */ /* 0x000fe400078e0216 */
[C---:B--2---:R-:W-:Y:S01]  /*13d0*/  FMUL R19, R0.reuse, R4 ;  /* 0x0000000400137220 */ /* 0x044fe20000400000 */
[C---:B------:R-:W-:Y:S01]  /*13e0*/  FMUL R4, R0.reuse, R5 ;  /* 0x0000000500047220 */ /* 0x040fe20000400000 */
[C---:B------:R-:W-:Y:S01]  /*13f0*/  FMUL R5, R0.reuse, R6 ;  /* 0x0000000600057220 */ /* 0x040fe20000400000 */
[----:B------:R-:W-:Y:S01]  /*1400*/  FMUL R6, R0, R7 ;  /* 0x0000000700067220 */ /* 0x000fe20000400000 */
[----:B---3--:R-:W-:Y:S01]  /*1410*/  FMUL R8, R8, R19 ;  /* 0x0000001308087220 */ /* 0x008fe20000400000 */
        /* <DEDUP_REMOVED lines=9> */
[----:B----4-:R-:W-:Y:S05]  /*14b0*/  @!P0 BRA `(.L_x_47) ;  /* 0xfffffffc00048947 */ /* 0x010fea000383ffff */
.L_x_43:
[----:B---3--:R-:W-:Y:S05]  /*14c0*/  BSYNC.RECONVERGENT B0 ;  /* 0x0000000000007941 */ /* 0x008fea0003800200 */
.L_x_42:
[----:B------:R-:W3:Y:S02]  /*14d0*/  LDCU UR8, c[0x0][0x39c] ;  /* 0x00007380ff0877ac */ /* 0x000ee40008000800 */
[----:B---3--:R-:W-:-:S13]  /*14e0*/  ISETP.GE.AND P0, PT, R3, UR8, PT ;  /* 0x0000000803007c0c */ /* 0x008fda000bf06270 */
[----:B------:R-:W-:Y:S05]  /*14f0*/  @P0 EXIT ;  /* 0x000000000000094d */ /* 0x000fea0003800000 */
[----:B0-----:R-:W0:Y:S01]  /*1500*/  LDC.64 R10, c[0x0][0x388] ;  /* 0x0000e200ff0a7b82 */ /* 0x001e220000000a00 */
[----:B------:R-:W3:Y:S02]  /*1510*/  LDCU UR4, c[0x0][0x360] ;  /* 0x00006c00ff0477ac */ /* 0x000ee40008000800 */
.L_x_48:
[----:B------:R-:W-:-:S04]  /*1520*/  IMAD.WIDE R4, R3, 0x4, R28 ;  /* 0x0000000403047825 */ /* 0x000fc800078e021c */
[C---:B0-----:R-:W-:Y:S02]  /*1530*/  IMAD.WIDE R6, R3.reuse, 0x4, R10 ;  /* 0x0000000403067825 */ /* 0x041fe400078e020a */
[----:B------:R-:W1:Y:S04]  /*1540*/  LDG.E.CONSTANT R5, desc[UR6][R4.64] ;  /* 0x0000000604057981 */ /* 0x000e68000c1e9900 */
[----:B----4-:R-:W4:Y:S01]  /*1550*/  LDG.E.CONSTANT R7, desc[UR6][R6.64] ;  /* 0x0000000606077981 */ /* 0x010f22000c1e9900 */
[C---:B------:R-:W-:Y:S01]  /*1560*/  IMAD.WIDE R8, R3.reuse, 0x4, R26 ;  /* 0x0000000403087825 */ /* 0x040fe200078e021a */
[----:B---3--:R-:W-:-:S04]  /*1570*/  IADD3 R3, PT, PT, R3, UR4, RZ ;  /* 0x0000000403037c10 */ /* 0x008fc8000fffe0ff */
[----:B------:R-:W-:Y:S01]  /*1580*/  ISETP.GE.AND P0, PT, R3, UR8, PT ;  /* 0x0000000803007c0c */ /* 0x000fe2000bf06270 */
[----:B-12---:R-:W-:-:S04]  /*1590*/  FMUL R2, R0, R5 ;  /* 0x0000000500027220 */ /* 0x006fc80000400000 */
[----:B----4-:R-:W-:-:S05]  /*15a0*/  FMUL R13, R2, R7 ;  /* 0x00000007020d7220 */ /* 0x010fca0000400000 */
[----:B------:R4:W-:Y:S03]  /*15b0*/  STG.E desc[UR6][R8.64], R13 ;  /* 0x0000000d08007986 */ /* 0x0009e6000c101906 */
[----:B------:R-:W-:Y:S05]  /*15c0*/  @!P0 BRA `(.L_x_48) ;  /* 0xfffffffc00d48947 */ /* 0x000fea000383ffff */
[----:B------:R-:W-:Y:S05]  /*15d0*/  EXIT ;  /* 0x000000000000794d */ /* 0x000fea0003800000 */
.L_x_39:
[----:B------:R-:W-:Y:S01]  /*15e0*/  MOV R11, 0x10 ;  /* 0x00000010000b7802 */ /* 0x000fe20000000f00 */
[----:B------:R-:W-:Y:S01]  /*15f0*/  IMAD.MOV.U32 R13, RZ, RZ, 0x1f ;  /* 0x0000001fff0d7424 */ /* 0x000fe200078e00ff */
[----:B------:R-:W-:-:S07]  /*1600*/  MOV R8, 0xffffffff ;  /* 0xffffffff00087802 */ /* 0x000fce0000000f00 */
[----:B01----:R-:W-:Y:S05]  /*1610*/  WARPSYNC.COLLECTIVE R8, `(.L_x_49) ;  /* 0x0000000008087348 */ /* 0x003fea0003c00000 */
[----:B-1----:R1:W2:Y:S02]  /*1620*/  SHFL.BFLY P0, R9, R2, R11, R13 ;  /* 0x0c00000b02097389 */ /* 0x0022a4000000000d */
[----:B012---:R-:W-:Y:S05]  /*1630*/  ENDCOLLECTIVE ;  /* 0x000000000000791b */ /* 0x007fea0003800000 */
.L_x_49:
[----:B------:R-:W-:Y:S02]  /*1640*/  MOV R11, 0x8 ;  /* 0x00000008000b7802 */ /* 0x000fe40000000f00 */
[----:B------:R-:W-:-:S05]  /*1650*/  MOV R5, R9 ;  /* 0x0000000900057202 */ /* 0x000fca0000000f00 */
[----:B------:R-:W-:-:S04]  /*1660*/  FADD R5, R5, R2 ;  /* 0x0000000205057221 */ /* 0x000fc80000000000 */
[----:B------:R-:W-:-:S07]  /*1670*/  IMAD.MOV.U32 R2, RZ, RZ, R5 ;  /* 0x000000ffff027224 */ /* 0x000fce00078e0005 */
[----:B------:R-:W-:Y:S05]  /*1680*/  WARPSYNC.COLLECTIVE R8, `(.L_x_50) ;  /* 0x0000000008087348 */ /* 0x000fea0003c00000 */
[----:B------:R0:W1:Y:S02]  /*1690*/  SHFL.BFLY P0, R9, R2, R11, R13 ;  /* 0x0c00000b02097389 */ /* 0x000064000000000d */
[----:B01----:R-:W-:Y:S05]  /*16a0*/  ENDCOLLECTIVE ;  /* 0x000000000000791b */ /* 0x003fea0003800000 */
.L_x_50:
[----:B------:R-:W-:Y:S02]  /*16b0*/  MOV R11, 0x4 ;  /* 0x00000004000b7802 */ /* 0x000fe40000000f00 */
[----:B------:R-:W-:-:S05]  /*16c0*/  MOV R4, R9 ;  /* 0x0000000900047202 */ /* 0x000fca0000000f00 */
[----:B------:R-:W-:-:S04]  /*16d0*/  FADD R4, R5, R4 ;  /* 0x0000000405047221 */ /* 0x000fc80000000000 */
[----:B------:R-:W-:-:S07]  /*16e0*/  IMAD.MOV.U32 R2, RZ, RZ, R4 ;  /* 0x000000ffff027224 */ /* 0x000fce00078e0004 */
[----:B------:R-:W-:Y:S05]  /*16f0*/  WARPSYNC.COLLECTIVE R8, `(.L_x_51) ;  /* 0x0000000008087348 */ /* 0x000fea0003c00000 */
[----:B------:R0:W1:Y:S02]  /*1700*/  SHFL.BFLY P0, R9, R2, R11, R13 ;  /* 0x0c00000b02097389 */ /* 0x000064000000000d */
[----:B01----:R-:W-:Y:S05]  /*1710*/  ENDCOLLECTIVE ;  /* 0x000000000000791b */ /* 0x003fea0003800000 */
.L_x_51:
[----:B------:R-:W-:Y:S02]  /*1720*/  MOV R11, 0x2 ;  /* 0x00000002000b7802 */ /* 0x000fe40000000f00 */
[----:B------:R-:W-:-:S05]  /*1730*/  MOV R7, R9 ;  /* 0x0000000900077202 */ /* 0x000fca0000000f00 */
[----:B------:R-:W-:-:S04]  /*1740*/  FADD R7, R4, R7 ;  /* 0x0000000704077221 */ /* 0x000fc80000000000 */
[----:B------:R-:W-:-:S07]  /*1750*/  IMAD.MOV.U32 R2, RZ, RZ, R7 ;  /* 0x000000ffff027224 */ /* 0x000fce00078e0007 */
[----:B------:R-:W-:Y:S05]  /*1760*/  WARPSYNC.COLLECTIVE R8, `(.L_x_52) ;  /* 0x0000000008087348 */ /* 0x000fea0003c00000 */
[----:B------:R0:W1:Y:S02]  /*1770*/  SHFL.BFLY P0, R9, R2, R11, R13 ;  /* 0x0c00000b02097389 */ /* 0x000064000000000d */
[----:B01----:R-:W-:Y:S05]  /*1780*/  ENDCOLLECTIVE ;  /* 0x000000000000791b */ /* 0x003fea0003800000 */
.L_x_52:
[----:B------:R-:W-:Y:S02]  /*1790*/  MOV R11, 0x1 ;  /* 0x00000001000b7802 */ /* 0x000fe40000000f00 */
[----:B------:R-:W-:-:S05]  /*17a0*/  MOV R6, R9 ;  /* 0x0000000900067202 */ /* 0x000fca0000000f00 */
[----:B------:R-:W-:-:S04]  /*17b0*/  FADD R6, R7, R6 ;  /* 0x0000000607067221 */ /* 0x000fc80000000000 */
[----:B------:R-:W-:-:S07]  /*17c0*/  IMAD.MOV.U32 R2, RZ, RZ, R6 ;  /* 0x000000ffff027224 */ /* 0x000fce00078e0006 */
[----:B------:R-:W-:Y:S05]  /*17d0*/  WARPSYNC.COLLECTIVE R8, `(.L_x_53) ;  /* 0x0000000008087348 */ /* 0x000fea0003c00000 */
[----:B------:R0:W1:Y:S02]  /*17e0*/  SHFL.BFLY P0, R9, R2, R11, R13 ;  /* 0x0c00000b02097389 */ /* 0x000064000000000d */
[----:B01----:R-:W-:Y:S05]  /*17f0*/  ENDCOLLECTIVE ;  /* 0x000000000000791b */ /* 0x003fea0003800000 */
.L_x_53:
[----:B------:R-:W-:Y:S05]  /*1800*/  BRA `(.L_x_54) ;  /* 0xfffffff000a87947 */ /* 0x000fea000383ffff */
        .weak           $__internal_0_$__cuda_sm3x_div_rn_noftz_f32_slowpath
        .type           $__internal_0_$__cuda_sm3x_div_rn_noftz_f32_slowpath,@function
        .size           $__internal_0_$__cuda_sm3x_div_rn_noftz_f32_slowpath,(.L_x_67 - $__internal_0_$__cuda_sm3x_div_rn_noftz_f32_slowpath)
$__internal_0_$__cuda_sm3x_div_rn_noftz_f32_slowpath:
[----:B------:R-:W-:Y:S01]  /*1810*/  SHF.R.U32.HI R7, RZ, 0x17, R5 ;  /* 0x00000017ff077819 */ /* 0x000fe20000011605 */
[----:B------:R-:W-:Y:S01]  /*1820*/  BSSY.RECONVERGENT B1, `(.L_x_55) ;  /* 0x0000064000017945 */ /* 0x000fe20003800200 */
[----:B------:R-:W-:Y:S02]  /*1830*/  SHF.R.U32.HI R0, RZ, 0x17, R2 ;  /* 0x00000017ff007819 */ /* 0x000fe40000011602 */
[----:B------:R-:W-:Y:S02]  /*1840*/  LOP3.LUT R7, R7, 0xff, RZ, 0xc0, !PT ;  /* 0x000000ff07077812 */ /* 0x000fe400078ec0ff */
[----:B------:R-:W-:Y:S02]  /*1850*/  LOP3.LUT R10, R0, 0xff, RZ, 0xc0, !PT ;  /* 0x000000ff000a7812 */ /* 0x000fe400078ec0ff */
[----:B------:R-:W-:Y:S02]  /*1860*/  IADD3 R8, PT, PT, R7, -0x1, RZ ;  /* 0xffffffff07087810 */ /* 0x000fe40007ffe0ff */
[----:B------:R-:W-:Y:S01]  /*1870*/  MOV R9, R5 ;  /* 0x0000000500097202 */ /* 0x000fe20000000f00 */
[----:B------:R-:W-:Y:S01]  /*1880*/  VIADD R11, R10, 0xffffffff ;  /* 0xffffffff0a0b7836 */ /* 0x000fe20000000000 */
[----:B------:R-:W-:-:S04]  /*1890*/  ISETP.GT.U32.AND P0, PT, R8, 0xfd, PT ;  /* 0x000000fd0800780c */ /* 0x000fc80003f04070 */
[----:B------:R-:W-:-:S13]  /*18a0*/  ISETP.GT.U32.OR P0, PT, R11, 0xfd, P0 ;  /* 0x000000fd0b00780c */ /* 0x000fda0000704470 */
[----:B------:R-:W-:Y:S01]  /*18b0*/  @!P0 MOV R6, RZ ;  /* 0x000000ff00068202 */ /* 0x000fe20000000f00 */
[----:B------:R-:W-:Y:S06]  /*18c0*/  @!P0 BRA `(.L_x_56) ;  /* 0x0000000000608947 */ /* 0x000fec0003800000 */
[----:B------:R-:W-:Y:S01]  /*18d0*/  FSETP.GTU.FTZ.AND P0, PT, |R2|, +INF , PT ;  /* 0x7f8000000200780b */ /* 0x000fe20003f1c200 */
[----:B------:R-:W-:Y:S01]  /*18e0*/  IMAD.MOV.U32 R0, RZ, RZ, R2 ;  /* 0x000000ffff007224 */ /* 0x000fe200078e0002 */
[----:B------:R-:W-:-:S04]  /*18f0*/  FSETP.GTU.FTZ.AND P1, PT, |R5|, +INF , PT ;  /* 0x7f8000000500780b */ /* 0x000fc80003f3c200 */
[----:B------:R-:W-:-:S13]  /*1900*/  PLOP3.LUT P0, PT, P0, P1, PT, 0xf8, 0x8f ;  /* 0x00000000008f781c */ /* 0x000fda0000703f70 */
[----:B------:R-:W-:Y:S05]  /*1910*/  @P0 BRA `(.L_x_57) ;  /* 0x00000004004c0947 */ /* 0x000fea0003800000 */
[----:B------:R-:W-:-:S13]  /*1920*/  LOP3.LUT P0, RZ, R9, 0x7fffffff, R2, 0xc8, !PT ;  /* 0x7fffffff09ff7812 */ /* 0x000fda000780c802 */
[----:B------:R-:W-:Y:S05]  /*1930*/  @!P0 BRA `(.L_x_58) ;  /* 0x00000004003c8947 */ /* 0x000fea0003800000 */
[C---:B------:R-:W-:Y:S02]  /*1940*/  FSETP.NEU.FTZ.AND P2, PT, |R0|.reuse, +INF , PT ;  /* 0x7f8000000000780b */ /* 0x040fe40003f5d200 */
[----:B------:R-:W-:Y:S02]  /*1950*/  FSETP.NEU.FTZ.AND P1, PT, |R5|, +INF , PT ;  /* 0x7f8000000500780b */ /* 0x000fe40003f3d200 */
[----:B------:R-:W-:-:S11]  /*1960*/  FSETP.NEU.FTZ.AND P0, PT, |R0|, +INF , PT ;  /* 0x7f8000000000780b */ /* 0x000fd60003f1d200 */
[----:B------:R-:W-:Y:S05]  /*1970*/  @!P1 BRA !P2, `(.L_x_58) ;  /* 0x00000004002c9947 */ /* 0x000fea0005000000 */
[----:B------:R-:W-:-:S04]  /*1980*/  LOP3.LUT P2, RZ, R2, 0x7fffffff, RZ, 0xc0, !PT ;  /* 0x7fffffff02ff7812 */ /* 0x000fc8000784c0ff */
[----:B------:R-:W-:-:S13]  /*1990*/  PLOP3.LUT P1, PT, P1, P2, PT, 0x2f, 0xf2 ;  /* 0x0000000000f2781c */ /* 0x000fda0000f24577 */
[----:B------:R-:W-:Y:S05]  /*19a0*/  @P1 BRA `(.L_x_59) ;  /* 0x0000000400181947 */ /* 0x000fea0003800000 */
[----:B------:R-:W-:-:S04]  /*19b0*/  LOP3.LUT P1, RZ, R9, 0x7fffffff, RZ, 0xc0, !PT ;  /* 0x7fffffff09ff7812 */ /* 0x000fc8000782c0ff */
[----:B------:R-:W-:-:S13]  /*19c0*/  PLOP3.LUT P0, PT, P0, P1, PT, 0x2f, 0xf2 ;  /* 0x0000000000f2781c */ /* 0x000fda0000702577 */
[----:B------:R-:W-:Y:S05]  /*19d0*/  @P0 BRA `(.L_x_60) ;  /* 0x0000000400000947 */ /* 0x000fea0003800000 */
[----:B------:R-:W-:Y:S02]  /*19e0*/  ISETP.GE.AND P0, PT, R11, RZ, PT ;  /* 0x000000ff0b00720c */ /* 0x000fe40003f06270 */
[----:B------:R-:W-:-:S11]  /*19f0*/  ISETP.GE.AND P1, PT, R8, RZ, PT ;  /* 0x000000ff0800720c */ /* 0x000fd60003f26270 */
[----:B------:R-:W-:Y:S01]  /*1a00*/  @P0 MOV R6, RZ ;  /* 0x000000ff00060202 */ /* 0x000fe20000000f00 */
[----:B------:R-:W-:Y:S01]  /*1a10*/  @!P0 FFMA R2, R0, 1.84467440737095516160e+19, RZ ;  /* 0x5f80000000028823 */ /* 0x000fe200000000ff */
[----:B------:R-:W-:Y:S01]  /*1a20*/  @!P0 MOV R6, 0xffffffc0 ;  /* 0xffffffc000068802 */ /* 0x000fe20000000f00 */
[----:B------:R-:W-:-:S04]  /*1a30*/  @!P1 FFMA R9, R5, 1.84467440737095516160e+19, RZ ;  /* 0x5f80000005099823 */ /* 0x000fc800000000ff */
[----:B------:R-:W-:-:S07]  /*1a40*/  @!P1 VIADD R6, R6, 0x40 ;  /* 0x0000004006069836 */ /* 0x000fce0000000000 */
.L_x_56:
[----:B------:R-:W-:Y:S01]  /*1a50*/  LEA R0, R7, 0xc0800000, 0x17 ;  /* 0xc080000007007811 */ /* 0x000fe200078eb8ff */
[----:B------:R-:W-:Y:S01]  /*1a60*/  BSSY.RECONVERGENT B2, `(.L_x_61) ;  /* 0x0000036000027945 */ /* 0x000fe20003800200 */
[----:B------:R-:W-:Y:S02]  /*1a70*/  IADD3 R5, PT, PT, R10, -0x7f, RZ ;  /* 0xffffff810a057810 */ /* 0x000fe40007ffe0ff */
[----:B------:R-:W-:-:S03]  /*1a80*/  IADD3 R9, PT, PT, -R0, R9, RZ ;  /* 0x0000000900097210 */ /* 0x000fc60007ffe1ff */
[----:B------:R-:W-:Y:S01]  /*1a90*/  IMAD R0, R5, -0x800000, R2 ;  /* 0xff80000005007824 */ /* 0x000fe200078e0202 */
[----:B------:R-:W0:Y:S01]  /*1aa0*/  MUFU.RCP R8, R9 ;  /* 0x0000000900087308 */ /* 0x000e220000001000 */
[----:B------:R-:W-:Y:S01]  /*1ab0*/  FADD.FTZ R11, -R9, -RZ ;  /* 0x800000ff090b7221 */ /* 0x000fe20000010100 */
[----:B------:R-:W-:-:S05]  /*1ac0*/  IADD3 R5, PT, PT, R5, 0x7f, -R7 ;  /* 0x0000007f05057810 */ /* 0x000fca0007ffe807 */
[----:B------:R-:W-:Y:S02]  /*1ad0*/  IMAD.IADD R5, R5, 0x1, R6 ;  /* 0x0000000105057824 */ /* 0x000fe400078e0206 */
[----:B0-----:R-:W-:-:S04]  /*1ae0*/  FFMA R13, R8, R11, 1 ;  /* 0x3f800000080d7423 */ /* 0x001fc8000000000b */
[----:B------:R-:W-:-:S04]  /*1af0*/  FFMA R15, R8, R13, R8 ;  /* 0x0000000d080f7223 */ /* 0x000fc80000000008 */
[----:B------:R-:W-:-:S04]  /*1b00*/  FFMA R2, R0, R15, RZ ;  /* 0x0000000f00027223 */ /* 0x000fc800000000ff */
[----:B------:R-:W-:-:S04]  /*1b10*/  FFMA R13, R11, R2, R0 ;  /* 0x000000020b0d7223 */ /* 0x000fc80000000000 */
[----:B------:R-:W-:-:S04]  /*1b20*/  FFMA R8, R15, R13, R2 ;  /* 0x0000000d0f087223 */ /* 0x000fc80000000002 */
[----:B------:R-:W-:-:S04]  /*1b30*/  FFMA R11, R11, R8, R0 ;  /* 0x000000080b0b7223 */ /* 0x000fc80000000000 */
[----:B------:R-:W-:-:S05]  /*1b40*/  FFMA R0, R15, R11, R8 ;  /* 0x0000000b0f007223 */ /* 0x000fca0000000008 */
[----:B------:R-:W-:-:S04]  /*1b50*/  SHF.R.U32.HI R2, RZ, 0x17, R0 ;  /* 0x00000017ff027819 */ /* 0x000fc80000011600 */
[----:B------:R-:W-:-:S04]  /*1b60*/  LOP3.LUT R2, R2, 0xff, RZ, 0xc0, !PT ;  /* 0x000000ff02027812 */ /* 0x000fc800078ec0ff */
[----:B------:R-:W-:-:S04]  /*1b70*/  IADD3 R9, PT, PT, R2, R5, RZ ;  /* 0x0000000502097210 */ /* 0x000fc80007ffe0ff */
[----:B------:R-:W-:-:S04]  /*1b80*/  IADD3 R2, PT, PT, R9, -0x1, RZ ;  /* 0xffffffff09027810 */ /* 0x000fc80007ffe0ff */
[----:B------:R-:W-:-:S13]  /*1b90*/  ISETP.GE.U32.AND P0, PT, R2, 0xfe, PT ;  /* 0x000000fe0200780c */ /* 0x000fda0003f06070 */
[----:B------:R-:W-:Y:S05]  /*1ba0*/  @!P0 BRA `(.L_x_62) ;  /* 0x0000000000808947 */ /* 0x000fea0003800000 */
[----:B------:R-:W-:-:S13]  /*1bb0*/  ISETP.GT.AND P0, PT, R9, 0xfe, PT ;  /* 0x000000fe0900780c */ /* 0x000fda0003f04270 */
[----:B------:R-:W-:Y:S05]  /*1bc0*/  @P0 BRA `(.L_x_63) ;  /* 0x00000000006c0947 */ /* 0x000fea0003800000 */
[----:B------:R-:W-:-:S13]  /*1bd0*/  ISETP.GE.AND P0, PT, R9, 0x1, PT ;  /* 0x000000010900780c */ /* 0x000fda0003f06270 */
[----:B------:R-:W-:Y:S05]  /*1be0*/  @P0 BRA `(.L_x_64) ;  /* 0x0000000000740947 */ /* 0x000fea0003800000 */
[----:B------:R-:W-:Y:S02]  /*1bf0*/  ISETP.GE.AND P0, PT, R9, -0x18, PT ;  /* 0xffffffe80900780c */ /* 0x000fe40003f06270 */
[----:B------:R-:W-:-:S11]  /*1c00*/  LOP3.LUT R0, R0, 0x80000000, RZ, 0xc0, !PT ;  /* 0x8000000000007812 */ /* 0x000fd600078ec0ff */
[----:B------:R-:W-:Y:S05]  /*1c10*/  @!P0 BRA `(.L_x_64) ;  /* 0x0000000000688947 */ /* 0x000fea0003800000 */
[-CC-:B------:R-:W-:Y:S01]  /*1c20*/  FFMA.RZ R2, R15, R11.reuse, R8.reuse ;  /* 0x0000000b0f027223 */ /* 0x180fe2000000c008 */
[----:B------:R-:W-:Y:S01]  /*1c30*/  IADD3 R7, PT, PT, R9, 0x20, RZ ;  /* 0x0000002009077810 */ /* 0x000fe20007ffe0ff */
[-CC-:B------:R-:W-:Y:S01]  /*1c40*/  FFMA.RM R5, R15, R11.reuse, R8.reuse ;  /* 0x0000000b0f057223 */ /* 0x180fe20000004008 */
[----:B------:R-:W-:Y:S02]  /*1c50*/  ISETP.NE.AND P2, PT, R9, RZ, PT ;  /* 0x000000ff0900720c */ /* 0x000fe40003f45270 */
[----:B------:R-:W-:Y:S01]  /*1c60*/  LOP3.LUT R6, R2, 0x7fffff, RZ, 0xc0, !PT ;  /* 0x007fffff02067812 */ /* 0x000fe200078ec0ff */
[----:B------:R-:W-:Y:S01]  /*1c70*/  FFMA.RP R2, R15, R11, R8 ;  /* 0x0000000b0f027223 */ /* 0x000fe20000008008 */
[----:B------:R-:W-:Y:S01]  /*1c80*/  IMAD.MOV R8, RZ, RZ, -R9 ;  /* 0x000000ffff087224 */ /* 0x000fe200078e0a09 */
[----:B------:R-:W-:Y:S02]  /*1c90*/  ISETP.NE.AND P1, PT, R9, RZ, PT ;  /* 0x000000ff0900720c */ /* 0x000fe40003f25270 */
[----:B------:R-:W-:-:S02]  /*1ca0*/  LOP3.LUT R6, R6, 0x800000, RZ, 0xfc, !PT ;  /* 0x0080000006067812 */ /* 0x000fc400078efcff */
[----:B------:R-:W-:Y:S02]  /*1cb0*/  FSETP.NEU.FTZ.AND P0, PT, R2, R5, PT ;  /* 0x000000050200720b */ /* 0x000fe40003f1d000 */
[----:B------:R-:W-:Y:S02]  /*1cc0*/  SHF.L.U32 R7, R6, R7, RZ ;  /* 0x0000000706077219 */ /* 0x000fe400000006ff */
[----:B------:R-:W-:Y:S02]  /*1cd0*/  SEL R5, R8, RZ, P2 ;  /* 0x000000ff08057207 */ /* 0x000fe40001000000 */
[----:B------:R-:W-:Y:S02]  /*1ce0*/  ISETP.NE.AND P1, PT, R7, RZ, P1 ;  /* 0x000000ff0700720c */ /* 0x000fe40000f25270 */
[----:B------:R-:W-:Y:S02]  /*1cf0*/  SHF.R.U32.HI R5, RZ, R5, R6 ;  /* 0x00000005ff057219 */ /* 0x000fe40000011606 */
[----:B------:R-:W-:-:S02]  /*1d00*/  PLOP3.LUT P0, PT, P0, P1, PT, 0xf8, 0x8f ;  /* 0x00000000008f781c */ /* 0x000fc40000703f70 */
[----:B------:R-:W-:Y:S02]  /*1d10*/  SHF.R.U32.HI R7, RZ, 0x1, R5 ;  /* 0x00000001ff077819 */ /* 0x000fe40000011605 */
[----:B------:R-:W-:-:S04]  /*1d20*/  SEL R2, RZ, 0x1, !P0 ;  /* 0x00000001ff027807 */ /* 0x000fc80004000000 */
[----:B------:R-:W-:-:S04]  /*1d30*/  LOP3.LUT R2, R2, 0x1, R7, 0xf8, !PT ;  /* 0x0000000102027812 */ /* 0x000fc800078ef807 */
[----:B------:R-:W-:-:S04]  /*1d40*/  LOP3.LUT R2, R2, R5, RZ, 0xc0, !PT ;  /* 0x0000000502027212 */ /* 0x000fc800078ec0ff */
[----:B------:R-:W-:-:S04]  /*1d50*/  IADD3 R7, PT, PT, R7, R2, RZ ;  /* 0x0000000207077210 */ /* 0x000fc80007ffe0ff */
[----:B------:R-:W-:Y:S01]  /*1d60*/  LOP3.LUT R0, R7, R0, RZ, 0xfc, !PT ;  /* 0x0000000007007212 */ /* 0x000fe200078efcff */
[----:B------:R-:W-:Y:S06]  /*1d70*/  BRA `(.L_x_64) ;  /* 0x0000000000107947 */ /* 0x000fec0003800000 */
.L_x_63:
[----:B------:R-:W-:-:S04]  /*1d80*/  LOP3.LUT R0, R0, 0x80000000, RZ, 0xc0, !PT ;  /* 0x8000000000007812 */ /* 0x000fc800078ec0ff */
[----:B------:R-:W-:Y:S01]  /*1d90*/  LOP3.LUT R0, R0, 0x7f800000, RZ, 0xfc, !PT ;  /* 0x7f80000000007812 */ /* 0x000fe200078efcff */
[----:B------:R-:W-:Y:S06]  /*1da0*/  BRA `(.L_x_64) ;  /* 0x0000000000047947 */ /* 0x000fec0003800000 */
.L_x_62:
[----:B------:R-:W-:-:S07]  /*1db0*/  LEA R0, R5, R0, 0x17 ;  /* 0x0000000005007211 */ /* 0x000fce00078eb8ff */
.L_x_64:
[----:B------:R-:W-:Y:S05]  /*1dc0*/  BSYNC.RECONVERGENT B2 ;  /* 0x0000000000027941 */ /* 0x000fea0003800200 */
.L_x_61:
[----:B------:R-:W-:Y:S05]  /*1dd0*/  BRA `(.L_x_65) ;  /* 0x0000000000207947 */ /* 0x000fea0003800000 */
.L_x_60:
[----:B------:R-:W-:-:S04]  /*1de0*/  LOP3.LUT R0, R9, 0x80000000, R2, 0x48, !PT ;  /* 0x8000000009007812 */ /* 0x000fc800078e4802 */
[----:B------:R-:W-:Y:S01]  /*1df0*/  LOP3.LUT R0, R0, 0x7f800000, RZ, 0xfc, !PT ;  /* 0x7f80000000007812 */ /* 0x000fe200078efcff */
[----:B------:R-:W-:Y:S06]  /*1e00*/  BRA `(.L_x_65) ;  /* 0x0000000000147947 */ /* 0x000fec0003800000 */
.L_x_59:
[----:B------:R-:W-:Y:S01]  /*1e10*/  LOP3.LUT R0, R9, 0x80000000, R2, 0x48, !PT ;  /* 0x8000000009007812 */ /* 0x000fe200078e4802 */
[----:B------:R-:W-:Y:S06]  /*1e20*/  BRA `(.L_x_65) ;  /* 0x00000000000c7947 */ /* 0x000fec0003800000 */
.L_x_58:
[----:B------:R-:W0:Y:S01]  /*1e30*/  MUFU.RSQ R0, -QNAN ;  /* 0xffc0000000007908 */ /* 0x000e220000001400 */
[----:B------:R-:W-:Y:S05]  /*1e40*/  BRA `(.L_x_65) ;  /* 0x0000000000047947 */ /* 0x000fea0003800000 */
.L_x_57:
[----:B------:R-:W-:-:S07]  /*1e50*/  FADD.FTZ R0, R0, R5 ;  /* 0x0000000500007221 */ /* 0x000fce0000010000 */
.L_x_65:
[----:B------:R-:W-:Y:S05]  /*1e60*/  BSYNC.RECONVERGENT B1 ;  /* 0x0000000000017941 */ /* 0x000fea0003800200 */
.L_x_55:
[----:B------:R-:W-:-:S04]  /*1e70*/  HFMA2 R5, -RZ, RZ, 0, 0 ;  /* 0x00000000ff057431 */ /* 0x000fc800000001ff */
[----:B0-----:R-:W-:Y:S05]  /*1e80*/  RET.REL.NODEC R4 `(_Z25rms_norm_kernel_optimizedPKfS0_Pfiif) ;  /* 0xffffffe0045c7950 */ /* 0x001fea0003c3ffff */
.L_x_66:
        /* <DEDUP_REMOVED lines=15> */
.L_x_67:


//--------------------- .nv.shared.reserved.0     --------------------------
	.section	.nv.shared.reserved.0,"aw",@nobits
	.weak		__nv_reservedSMEM_offset_0_alias
	.size		__nv_reservedSMEM_offset_0_alias, 0, 64
	.other		__nv_reservedSMEM_offset_0_alias,@"STO_CUDA_RESERVED_SHARED STV_DEFAULT"
__nv_reservedSMEM_offset_0_alias:
	.zero		0
	.zero		64


//--------------------- .nv.shared._Z25rms_norm_kernel_optimizedPKfS0_Pfiif --------------------------
	.section	.nv.shared._Z25rms_norm_kernel_optimizedPKfS0_Pfiif,"aw",@nobits
	.sectionflags	@""
	.align	4
.nv.shared._Z25rms_norm_kernel_optimizedPKfS0_Pfiif:
	.zero		1156


//--------------------- .nv.constant0._Z29swiglu_fused_kernel_optimizedPKfS0_S0_Pfiii --------------------------
	.section	.nv.constant0._Z29swiglu_fused_kernel_optimizedPKfS0_S0_Pfiii,"a",@progbits
	.sectionflags	@""
	.align	4
.nv.constant0._Z29swiglu_fused_kernel_optimizedPKfS0_S0_Pfiii:
	.zero		940


//--------------------- .nv.constant0._Z23swiglu_kernel_optimizedPKfS0_Pfii --------------------------
	.section	.nv.constant0._Z23swiglu_kernel_optimizedPKfS0_Pfii,"a",@progbits
	.sectionflags	@""
	.align	4
.nv.constant0._Z23swiglu_kernel_optimizedPKfS0_Pfii:
	.zero		928


//--------------------- .nv.constant0._Z32rope_precompute_kernel_optimizedPfS_iif --------------------------
	.section	.nv.constant0._Z32rope_precompute_kernel_optimizedPfS_iif,"a",@progbits
	.sectionflags	@""
	.align	4
.nv.constant0._Z32rope_precompute_kernel_optimizedPfS_iif:
	.zero		924


//--------------------- .nv.constant0._Z21rope_kernel_optimizedPfS_PKfS1_iiiii --------------------------
	.section	.nv.constant0._Z21rope_kernel_optimizedPfS_PKfS1_iiiii,"a",@progbits
	.sectionflags	@""
	.align	4
.nv.constant0._Z21rope_kernel_optimizedPfS_PKfS1_iiiii:
	.zero		948


//--------------------- .nv.constant0._Z25rms_norm_kernel_optimizedPKfS0_Pfiif --------------------------
	.section	.nv.constant0._Z25rms_norm_kernel_optimizedPKfS0_Pfiif,"a",@progbits
	.sectionflags	@""
	.align	4
.nv.constant0._Z25rms_norm_kernel_optimizedPKfS0_Pfiif:
	.zero		932


//--------------------- SYMBOLS --------------------------

	.type		.nv.reservedSmem.offset0,@object
	.size		.nv.reservedSmem.offset0,0x4
	.type		.nv.reservedSmem.cap,@object
	.size		.nv.reservedSmem.cap,0x4
